//
// Generated by NVIDIA NVVM Compiler
//
// Compiler Build ID: CL-36424714
// Cuda compilation tools, release 13.0, V13.0.88
// Based on NVVM 20.0.0
//

.version 9.0
.target sm_100
.address_size 64

	// .globl	_Z11kernel__1_1PfS_S_iiiiiiiiiiiiiiii
// _ZZ11kernel__1_1PfS_S_iiiiiiiiiiiiiiiiE4sm_a has been demoted
// _ZZ11kernel__1_1PfS_S_iiiiiiiiiiiiiiiiE4sm_b has been demoted
// _ZZ11kernel__2_1PfS_S_iiiiiiiiiiiiiiiiE4sm_a has been demoted
// _ZZ11kernel__2_1PfS_S_iiiiiiiiiiiiiiiiE4sm_b has been demoted
// _ZZ11kernel__3_1PfS_S_iiiiiiiiiiiiiiiiE4sm_a has been demoted
// _ZZ11kernel__3_1PfS_S_iiiiiiiiiiiiiiiiE4sm_b has been demoted
// _ZZ11kernel__4_1PfS_S_iiiiiiiiiiiiiiiiE4sm_a has been demoted
// _ZZ11kernel__4_1PfS_S_iiiiiiiiiiiiiiiiE4sm_b has been demoted

.visible .entry _Z11kernel__1_1PfS_S_iiiiiiiiiiiiiiii(
	.param .u64 .ptr .align 1 _Z11kernel__1_1PfS_S_iiiiiiiiiiiiiiii_param_0,
	.param .u64 .ptr .align 1 _Z11kernel__1_1PfS_S_iiiiiiiiiiiiiiii_param_1,
	.param .u64 .ptr .align 1 _Z11kernel__1_1PfS_S_iiiiiiiiiiiiiiii_param_2,
	.param .u32 _Z11kernel__1_1PfS_S_iiiiiiiiiiiiiiii_param_3,
	.param .u32 _Z11kernel__1_1PfS_S_iiiiiiiiiiiiiiii_param_4,
	.param .u32 _Z11kernel__1_1PfS_S_iiiiiiiiiiiiiiii_param_5,
	.param .u32 _Z11kernel__1_1PfS_S_iiiiiiiiiiiiiiii_param_6,
	.param .u32 _Z11kernel__1_1PfS_S_iiiiiiiiiiiiiiii_param_7,
	.param .u32 _Z11kernel__1_1PfS_S_iiiiiiiiiiiiiiii_param_8,
	.param .u32 _Z11kernel__1_1PfS_S_iiiiiiiiiiiiiiii_param_9,
	.param .u32 _Z11kernel__1_1PfS_S_iiiiiiiiiiiiiiii_param_10,
	.param .u32 _Z11kernel__1_1PfS_S_iiiiiiiiiiiiiiii_param_11,
	.param .u32 _Z11kernel__1_1PfS_S_iiiiiiiiiiiiiiii_param_12,
	.param .u32 _Z11kernel__1_1PfS_S_iiiiiiiiiiiiiiii_param_13,
	.param .u32 _Z11kernel__1_1PfS_S_iiiiiiiiiiiiiiii_param_14,
	.param .u32 _Z11kernel__1_1PfS_S_iiiiiiiiiiiiiiii_param_15,
	.param .u32 _Z11kernel__1_1PfS_S_iiiiiiiiiiiiiiii_param_16,
	.param .u32 _Z11kernel__1_1PfS_S_iiiiiiiiiiiiiiii_param_17,
	.param .u32 _Z11kernel__1_1PfS_S_iiiiiiiiiiiiiiii_param_18
)
{
	.reg .pred 	%p<4>;
	.reg .b32 	%r<115>;
	.reg .b32 	%f<299>;
	.reg .b64 	%rd<77>;
	// demoted variable
	.shared .align 4 .b8 _ZZ11kernel__1_1PfS_S_iiiiiiiiiiiiiiiiE4sm_a[4096];
	// demoted variable
	.shared .align 4 .b8 _ZZ11kernel__1_1PfS_S_iiiiiiiiiiiiiiiiE4sm_b[4096];
	ld.param.u32 	%r28, [_Z11kernel__1_1PfS_S_iiiiiiiiiiiiiiii_param_3];
	ld.param.u32 	%r29, [_Z11kernel__1_1PfS_S_iiiiiiiiiiiiiiii_param_4];
	ld.param.u32 	%r36, [_Z11kernel__1_1PfS_S_iiiiiiiiiiiiiiii_param_5];
	ld.param.u32 	%r30, [_Z11kernel__1_1PfS_S_iiiiiiiiiiiiiiii_param_6];
	ld.param.u32 	%r31, [_Z11kernel__1_1PfS_S_iiiiiiiiiiiiiiii_param_8];
	ld.param.u32 	%r37, [_Z11kernel__1_1PfS_S_iiiiiiiiiiiiiiii_param_9];
	ld.param.u32 	%r38, [_Z11kernel__1_1PfS_S_iiiiiiiiiiiiiiii_param_10];
	ld.param.u32 	%r39, [_Z11kernel__1_1PfS_S_iiiiiiiiiiiiiiii_param_11];
	ld.param.u32 	%r40, [_Z11kernel__1_1PfS_S_iiiiiiiiiiiiiiii_param_12];
	ld.param.u32 	%r35, [_Z11kernel__1_1PfS_S_iiiiiiiiiiiiiiii_param_18];
	mov.u32 	%r1, %tid.x;
	and.b32  	%r2, %r1, 15;
	shr.u32 	%r3, %r1, 4;
	mov.u32 	%r4, %tid.y;
	mov.u32 	%r41, %ctaid.x;
	mul.lo.s32 	%r42, %r38, %r37;
	mul.lo.s32 	%r43, %r42, %r39;
	mul.lo.s32 	%r44, %r43, %r40;
	div.u32 	%r5, %r41, %r44;
	mul.lo.s32 	%r45, %r5, %r44;
	sub.s32 	%r46, %r41, %r45;
	div.s32 	%r47, %r46, %r43;
	mul.lo.s32 	%r48, %r47, %r43;
	sub.s32 	%r49, %r46, %r48;
	div.s32 	%r50, %r49, %r42;
	mul.lo.s32 	%r51, %r50, %r42;
	sub.s32 	%r52, %r49, %r51;
	div.s32 	%r53, %r52, %r37;
	mul.lo.s32 	%r54, %r53, %r37;
	sub.s32 	%r55, %r52, %r54;
	shl.b32 	%r56, %r55, 4;
	or.b32  	%r6, %r56, %r2;
	shl.b32 	%r57, %r53, 3;
	add.s32 	%r7, %r57, %r4;
	shl.b32 	%r8, %r50, 3;
	shl.b32 	%r9, %r47, 2;
	add.s32 	%r58, %r5, %r3;
	mad.lo.s32 	%r59, %r58, %r30, %r9;
	mad.lo.s32 	%r60, %r59, %r36, %r8;
	mad.lo.s32 	%r61, %r60, %r29, %r7;
	mul.lo.s32 	%r10, %r61, %r28;
	setp.lt.s32 	%p1, %r35, 1;
	mov.f32 	%f235, 0f00000000;
	mov.f32 	%f236, %f235;
	mov.f32 	%f237, %f235;
	mov.f32 	%f238, %f235;
	mov.f32 	%f239, %f235;
	mov.f32 	%f240, %f235;
	mov.f32 	%f241, %f235;
	mov.f32 	%f242, %f235;
	mov.f32 	%f243, %f235;
	mov.f32 	%f244, %f235;
	mov.f32 	%f245, %f235;
	mov.f32 	%f246, %f235;
	mov.f32 	%f247, %f235;
	mov.f32 	%f248, %f235;
	mov.f32 	%f249, %f235;
	mov.f32 	%f250, %f235;
	mov.f32 	%f251, %f235;
	mov.f32 	%f252, %f235;
	mov.f32 	%f253, %f235;
	mov.f32 	%f254, %f235;
	mov.f32 	%f255, %f235;
	mov.f32 	%f256, %f235;
	mov.f32 	%f257, %f235;
	mov.f32 	%f258, %f235;
	mov.f32 	%f259, %f235;
	mov.f32 	%f260, %f235;
	mov.f32 	%f261, %f235;
	mov.f32 	%f262, %f235;
	mov.f32 	%f263, %f235;
	mov.f32 	%f264, %f235;
	mov.f32 	%f265, %f235;
	mov.f32 	%f266, %f235;
	@%p1 bra 	$L__BB0_5;
	mad.lo.s32 	%r63, %r5, %r30, %r9;
	mad.lo.s32 	%r11, %r63, %r28, %r6;
	mad.lo.s32 	%r64, %r8, %r29, %r7;
	mul.lo.s32 	%r12, %r64, %r31;
	add.s32 	%r65, %r64, %r29;
	mul.lo.s32 	%r13, %r65, %r31;
	add.s32 	%r66, %r65, %r29;
	mul.lo.s32 	%r14, %r66, %r31;
	add.s32 	%r67, %r66, %r29;
	mul.lo.s32 	%r15, %r67, %r31;
	add.s32 	%r68, %r67, %r29;
	mul.lo.s32 	%r16, %r68, %r31;
	add.s32 	%r69, %r68, %r29;
	mul.lo.s32 	%r17, %r69, %r31;
	add.s32 	%r70, %r69, %r29;
	mul.lo.s32 	%r18, %r70, %r31;
	add.s32 	%r71, %r70, %r29;
	mul.lo.s32 	%r19, %r71, %r31;
	shl.b32 	%r72, %r3, 6;
	shl.b32 	%r73, %r2, 2;
	or.b32  	%r74, %r72, %r73;
	mov.u32 	%r75, _ZZ11kernel__1_1PfS_S_iiiiiiiiiiiiiiiiE4sm_a;
	add.s32 	%r20, %r75, %r74;
	mov.b32 	%r112, 0;
	mov.f32 	%f235, 0f00000000;
$L__BB0_2:
	.pragma "nounroll";
	ld.param.u32 	%r109, [_Z11kernel__1_1PfS_S_iiiiiiiiiiiiiiii_param_14];
	ld.param.u64 	%rd76, [_Z11kernel__1_1PfS_S_iiiiiiiiiiiiiiii_param_2];
	ld.param.u64 	%rd75, [_Z11kernel__1_1PfS_S_iiiiiiiiiiiiiiii_param_1];
	shl.b32 	%r77, %r4, 2;
	mov.u32 	%r78, _ZZ11kernel__1_1PfS_S_iiiiiiiiiiiiiiiiE4sm_b;
	add.s32 	%r79, %r77, %r78;
	add.s32 	%r113, %r79, 256;
	add.s32 	%r80, %r112, %r4;
	shl.b32 	%r81, %r109, 3;
	mad.lo.s32 	%r82, %r80, %r109, %r11;
	cvta.to.global.u64 	%rd4, %rd75;
	mul.wide.u32 	%rd5, %r82, 4;
	add.s64 	%rd6, %rd4, %rd5;
	ld.global.f32 	%f131, [%rd6];
	shl.b32 	%r83, %r4, 8;
	mov.u32 	%r84, _ZZ11kernel__1_1PfS_S_iiiiiiiiiiiiiiiiE4sm_a;
	add.s32 	%r85, %r84, %r83;
	shl.b32 	%r86, %r1, 2;
	add.s32 	%r87, %r85, %r86;
	st.shared.f32 	[%r87], %f131;
	add.s32 	%r88, %r82, %r81;
	mul.wide.u32 	%rd7, %r88, 4;
	add.s64 	%rd8, %rd4, %rd7;
	ld.global.f32 	%f132, [%rd8];
	st.shared.f32 	[%r87+2048], %f132;
	add.s32 	%r89, %r82, %r28;
	mul.wide.u32 	%rd9, %r89, 4;
	add.s64 	%rd10, %rd4, %rd9;
	ld.global.f32 	%f133, [%rd10];
	st.shared.f32 	[%r87+64], %f133;
	add.s32 	%r90, %r88, %r28;
	mul.wide.u32 	%rd11, %r90, 4;
	add.s64 	%rd12, %rd4, %rd11;
	ld.global.f32 	%f134, [%rd12];
	st.shared.f32 	[%r87+2112], %f134;
	add.s32 	%r91, %r89, %r28;
	mul.wide.u32 	%rd13, %r91, 4;
	add.s64 	%rd14, %rd4, %rd13;
	ld.global.f32 	%f135, [%rd14];
	st.shared.f32 	[%r87+128], %f135;
	add.s32 	%r92, %r90, %r28;
	mul.wide.u32 	%rd15, %r92, 4;
	add.s64 	%rd16, %rd4, %rd15;
	ld.global.f32 	%f136, [%rd16];
	st.shared.f32 	[%r87+2176], %f136;
	add.s32 	%r93, %r91, %r28;
	mul.wide.u32 	%rd17, %r93, 4;
	add.s64 	%rd18, %rd4, %rd17;
	ld.global.f32 	%f137, [%rd18];
	st.shared.f32 	[%r87+192], %f137;
	add.s32 	%r94, %r92, %r28;
	mul.wide.u32 	%rd19, %r94, 4;
	add.s64 	%rd20, %rd4, %rd19;
	ld.global.f32 	%f138, [%rd20];
	st.shared.f32 	[%r87+2240], %f138;
	add.s32 	%r95, %r112, %r1;
	add.s32 	%r96, %r95, %r12;
	cvta.to.global.u64 	%rd21, %rd76;
	mul.wide.u32 	%rd22, %r96, 4;
	add.s64 	%rd23, %rd21, %rd22;
	ld.global.f32 	%f139, [%rd23];
	shl.b32 	%r97, %r1, 8;
	add.s32 	%r98, %r78, %r97;
	add.s32 	%r99, %r98, %r77;
	st.shared.f32 	[%r99], %f139;
	add.s32 	%r100, %r95, %r13;
	mul.wide.u32 	%rd24, %r100, 4;
	add.s64 	%rd25, %rd21, %rd24;
	ld.global.f32 	%f140, [%rd25];
	st.shared.f32 	[%r99+32], %f140;
	add.s32 	%r101, %r95, %r14;
	mul.wide.u32 	%rd26, %r101, 4;
	add.s64 	%rd27, %rd21, %rd26;
	ld.global.f32 	%f141, [%rd27];
	st.shared.f32 	[%r99+64], %f141;
	add.s32 	%r102, %r95, %r15;
	mul.wide.u32 	%rd28, %r102, 4;
	add.s64 	%rd29, %rd21, %rd28;
	ld.global.f32 	%f142, [%rd29];
	st.shared.f32 	[%r99+96], %f142;
	add.s32 	%r103, %r95, %r16;
	mul.wide.u32 	%rd30, %r103, 4;
	add.s64 	%rd31, %rd21, %rd30;
	ld.global.f32 	%f143, [%rd31];
	st.shared.f32 	[%r99+128], %f143;
	add.s32 	%r104, %r95, %r17;
	mul.wide.u32 	%rd32, %r104, 4;
	add.s64 	%rd33, %rd21, %rd32;
	ld.global.f32 	%f144, [%rd33];
	st.shared.f32 	[%r99+160], %f144;
	add.s32 	%r105, %r95, %r18;
	mul.wide.u32 	%rd34, %r105, 4;
	add.s64 	%rd35, %rd21, %rd34;
	ld.global.f32 	%f145, [%rd35];
	st.shared.f32 	[%r99+192], %f145;
	add.s32 	%r106, %r95, %r19;
	mul.wide.u32 	%rd36, %r106, 4;
	add.s64 	%rd37, %rd21, %rd36;
	ld.global.f32 	%f146, [%rd37];
	st.shared.f32 	[%r99+224], %f146;
	bar.sync 	0;
	mov.b32 	%r114, 256;
$L__BB0_3:
	ld.shared.f32 	%f147, [%r113+-32];
	ld.shared.f32 	%f148, [%r113+-64];
	ld.shared.f32 	%f149, [%r113+-96];
	ld.shared.f32 	%f150, [%r113+-128];
	ld.shared.f32 	%f151, [%r113+-160];
	ld.shared.f32 	%f152, [%r113+-192];
	ld.shared.f32 	%f153, [%r113+-224];
	ld.shared.f32 	%f154, [%r113+-256];
	add.s32 	%r107, %r20, %r114;
	ld.shared.f32 	%f155, [%r107+-256];
	fma.rn.f32 	%f156, %f154, %f155, %f266;
	fma.rn.f32 	%f157, %f153, %f155, %f262;
	fma.rn.f32 	%f158, %f152, %f155, %f258;
	fma.rn.f32 	%f159, %f151, %f155, %f254;
	fma.rn.f32 	%f160, %f150, %f155, %f250;
	fma.rn.f32 	%f161, %f149, %f155, %f246;
	fma.rn.f32 	%f162, %f148, %f155, %f242;
	fma.rn.f32 	%f163, %f147, %f155, %f238;
	ld.shared.f32 	%f164, [%r107+-192];
	fma.rn.f32 	%f165, %f154, %f164, %f265;
	fma.rn.f32 	%f166, %f153, %f164, %f261;
	fma.rn.f32 	%f167, %f152, %f164, %f257;
	fma.rn.f32 	%f168, %f151, %f164, %f253;
	fma.rn.f32 	%f169, %f150, %f164, %f249;
	fma.rn.f32 	%f170, %f149, %f164, %f245;
	fma.rn.f32 	%f171, %f148, %f164, %f241;
	fma.rn.f32 	%f172, %f147, %f164, %f237;
	ld.shared.f32 	%f173, [%r107+-128];
	fma.rn.f32 	%f174, %f154, %f173, %f264;
	fma.rn.f32 	%f175, %f153, %f173, %f260;
	fma.rn.f32 	%f176, %f152, %f173, %f256;
	fma.rn.f32 	%f177, %f151, %f173, %f252;
	fma.rn.f32 	%f178, %f150, %f173, %f248;
	fma.rn.f32 	%f179, %f149, %f173, %f244;
	fma.rn.f32 	%f180, %f148, %f173, %f240;
	fma.rn.f32 	%f181, %f147, %f173, %f236;
	ld.shared.f32 	%f182, [%r107+-64];
	fma.rn.f32 	%f183, %f154, %f182, %f263;
	fma.rn.f32 	%f184, %f153, %f182, %f259;
	fma.rn.f32 	%f185, %f152, %f182, %f255;
	fma.rn.f32 	%f186, %f151, %f182, %f251;
	fma.rn.f32 	%f187, %f150, %f182, %f247;
	fma.rn.f32 	%f188, %f149, %f182, %f243;
	fma.rn.f32 	%f189, %f148, %f182, %f239;
	fma.rn.f32 	%f190, %f147, %f182, %f235;
	ld.shared.f32 	%f191, [%r113+224];
	ld.shared.f32 	%f192, [%r113+192];
	ld.shared.f32 	%f193, [%r113+160];
	ld.shared.f32 	%f194, [%r113+128];
	ld.shared.f32 	%f195, [%r113+96];
	ld.shared.f32 	%f196, [%r113+64];
	ld.shared.f32 	%f197, [%r113+32];
	ld.shared.f32 	%f198, [%r113];
	ld.shared.f32 	%f199, [%r107];
	fma.rn.f32 	%f266, %f198, %f199, %f156;
	fma.rn.f32 	%f262, %f197, %f199, %f157;
	fma.rn.f32 	%f258, %f196, %f199, %f158;
	fma.rn.f32 	%f254, %f195, %f199, %f159;
	fma.rn.f32 	%f250, %f194, %f199, %f160;
	fma.rn.f32 	%f246, %f193, %f199, %f161;
	fma.rn.f32 	%f242, %f192, %f199, %f162;
	fma.rn.f32 	%f238, %f191, %f199, %f163;
	ld.shared.f32 	%f200, [%r107+64];
	fma.rn.f32 	%f265, %f198, %f200, %f165;
	fma.rn.f32 	%f261, %f197, %f200, %f166;
	fma.rn.f32 	%f257, %f196, %f200, %f167;
	fma.rn.f32 	%f253, %f195, %f200, %f168;
	fma.rn.f32 	%f249, %f194, %f200, %f169;
	fma.rn.f32 	%f245, %f193, %f200, %f170;
	fma.rn.f32 	%f241, %f192, %f200, %f171;
	fma.rn.f32 	%f237, %f191, %f200, %f172;
	ld.shared.f32 	%f201, [%r107+128];
	fma.rn.f32 	%f264, %f198, %f201, %f174;
	fma.rn.f32 	%f260, %f197, %f201, %f175;
	fma.rn.f32 	%f256, %f196, %f201, %f176;
	fma.rn.f32 	%f252, %f195, %f201, %f177;
	fma.rn.f32 	%f248, %f194, %f201, %f178;
	fma.rn.f32 	%f244, %f193, %f201, %f179;
	fma.rn.f32 	%f240, %f192, %f201, %f180;
	fma.rn.f32 	%f236, %f191, %f201, %f181;
	ld.shared.f32 	%f202, [%r107+192];
	fma.rn.f32 	%f263, %f198, %f202, %f183;
	fma.rn.f32 	%f259, %f197, %f202, %f184;
	fma.rn.f32 	%f255, %f196, %f202, %f185;
	fma.rn.f32 	%f251, %f195, %f202, %f186;
	fma.rn.f32 	%f247, %f194, %f202, %f187;
	fma.rn.f32 	%f243, %f193, %f202, %f188;
	fma.rn.f32 	%f239, %f192, %f202, %f189;
	fma.rn.f32 	%f235, %f191, %f202, %f190;
	add.s32 	%r114, %r114, 512;
	add.s32 	%r113, %r113, 512;
	setp.ne.s32 	%p2, %r114, 4352;
	@%p2 bra 	$L__BB0_3;
	bar.sync 	0;
	add.s32 	%r112, %r112, 16;
	setp.lt.s32 	%p3, %r112, %r35;
	@%p3 bra 	$L__BB0_2;
$L__BB0_5:
	ld.param.u32 	%r111, [_Z11kernel__1_1PfS_S_iiiiiiiiiiiiiiii_param_17];
	ld.param.u32 	%r110, [_Z11kernel__1_1PfS_S_iiiiiiiiiiiiiiii_param_16];
	ld.param.u64 	%rd74, [_Z11kernel__1_1PfS_S_iiiiiiiiiiiiiiii_param_0];
	cvta.to.global.u64 	%rd38, %rd74;
	add.s32 	%r108, %r10, %r6;
	mul.wide.s32 	%rd39, %r108, 4;
	add.s64 	%rd40, %rd38, %rd39;
	st.global.f32 	[%rd40], %f266;
	mul.wide.s32 	%rd41, %r110, 4;
	add.s64 	%rd42, %rd40, %rd41;
	st.global.f32 	[%rd42], %f265;
	add.s64 	%rd43, %rd42, %rd41;
	st.global.f32 	[%rd43], %f264;
	add.s64 	%rd44, %rd43, %rd41;
	st.global.f32 	[%rd44], %f263;
	mul.wide.s32 	%rd45, %r111, 4;
	add.s64 	%rd46, %rd40, %rd45;
	st.global.f32 	[%rd46], %f262;
	add.s64 	%rd47, %rd46, %rd41;
	st.global.f32 	[%rd47], %f261;
	add.s64 	%rd48, %rd47, %rd41;
	st.global.f32 	[%rd48], %f260;
	add.s64 	%rd49, %rd48, %rd41;
	st.global.f32 	[%rd49], %f259;
	add.s64 	%rd50, %rd46, %rd45;
	st.global.f32 	[%rd50], %f258;
	add.s64 	%rd51, %rd50, %rd41;
	st.global.f32 	[%rd51], %f257;
	add.s64 	%rd52, %rd51, %rd41;
	st.global.f32 	[%rd52], %f256;
	add.s64 	%rd53, %rd52, %rd41;
	st.global.f32 	[%rd53], %f255;
	add.s64 	%rd54, %rd50, %rd45;
	st.global.f32 	[%rd54], %f254;
	add.s64 	%rd55, %rd54, %rd41;
	st.global.f32 	[%rd55], %f253;
	add.s64 	%rd56, %rd55, %rd41;
	st.global.f32 	[%rd56], %f252;
	add.s64 	%rd57, %rd56, %rd41;
	st.global.f32 	[%rd57], %f251;
	add.s64 	%rd58, %rd54, %rd45;
	st.global.f32 	[%rd58], %f250;
	add.s64 	%rd59, %rd58, %rd41;
	st.global.f32 	[%rd59], %f249;
	add.s64 	%rd60, %rd59, %rd41;
	st.global.f32 	[%rd60], %f248;
	add.s64 	%rd61, %rd60, %rd41;
	st.global.f32 	[%rd61], %f247;
	add.s64 	%rd62, %rd58, %rd45;
	st.global.f32 	[%rd62], %f246;
	add.s64 	%rd63, %rd62, %rd41;
	st.global.f32 	[%rd63], %f245;
	add.s64 	%rd64, %rd63, %rd41;
	st.global.f32 	[%rd64], %f244;
	add.s64 	%rd65, %rd64, %rd41;
	st.global.f32 	[%rd65], %f243;
	add.s64 	%rd66, %rd62, %rd45;
	st.global.f32 	[%rd66], %f242;
	add.s64 	%rd67, %rd66, %rd41;
	st.global.f32 	[%rd67], %f241;
	add.s64 	%rd68, %rd67, %rd41;
	st.global.f32 	[%rd68], %f240;
	add.s64 	%rd69, %rd68, %rd41;
	st.global.f32 	[%rd69], %f239;
	add.s64 	%rd70, %rd66, %rd45;
	st.global.f32 	[%rd70], %f238;
	add.s64 	%rd71, %rd70, %rd41;
	st.global.f32 	[%rd71], %f237;
	add.s64 	%rd72, %rd71, %rd41;
	st.global.f32 	[%rd72], %f236;
	add.s64 	%rd73, %rd72, %rd41;
	st.global.f32 	[%rd73], %f235;
	ret;

}
	// .globl	_Z11kernel__2_1PfS_S_iiiiiiiiiiiiiiii
.visible .entry _Z11kernel__2_1PfS_S_iiiiiiiiiiiiiiii(
	.param .u64 .ptr .align 1 _Z11kernel__2_1PfS_S_iiiiiiiiiiiiiiii_param_0,
	.param .u64 .ptr .align 1 _Z11kernel__2_1PfS_S_iiiiiiiiiiiiiiii_param_1,
	.param .u64 .ptr .align 1 _Z11kernel__2_1PfS_S_iiiiiiiiiiiiiiii_param_2,
	.param .u32 _Z11kernel__2_1PfS_S_iiiiiiiiiiiiiiii_param_3,
	.param .u32 _Z11kernel__2_1PfS_S_iiiiiiiiiiiiiiii_param_4,
	.param .u32 _Z11kernel__2_1PfS_S_iiiiiiiiiiiiiiii_param_5,
	.param .u32 _Z11kernel__2_1PfS_S_iiiiiiiiiiiiiiii_param_6,
	.param .u32 _Z11kernel__2_1PfS_S_iiiiiiiiiiiiiiii_param_7,
	.param .u32 _Z11kernel__2_1PfS_S_iiiiiiiiiiiiiiii_param_8,
	.param .u32 _Z11kernel__2_1PfS_S_iiiiiiiiiiiiiiii_param_9,
	.param .u32 _Z11kernel__2_1PfS_S_iiiiiiiiiiiiiiii_param_10,
	.param .u32 _Z11kernel__2_1PfS_S_iiiiiiiiiiiiiiii_param_11,
	.param .u32 _Z11kernel__2_1PfS_S_iiiiiiiiiiiiiiii_param_12,
	.param .u32 _Z11kernel__2_1PfS_S_iiiiiiiiiiiiiiii_param_13,
	.param .u32 _Z11kernel__2_1PfS_S_iiiiiiiiiiiiiiii_param_14,
	.param .u32 _Z11kernel__2_1PfS_S_iiiiiiiiiiiiiiii_param_15,
	.param .u32 _Z11kernel__2_1PfS_S_iiiiiiiiiiiiiiii_param_16,
	.param .u32 _Z11kernel__2_1PfS_S_iiiiiiiiiiiiiiii_param_17,
	.param .u32 _Z11kernel__2_1PfS_S_iiiiiiiiiiiiiiii_param_18
)
{
	.reg .pred 	%p<12>;
	.reg .b32 	%r<170>;
	.reg .b32 	%f<319>;
	.reg .b64 	%rd<89>;
	// demoted variable
	.shared .align 4 .b8 _ZZ11kernel__2_1PfS_S_iiiiiiiiiiiiiiiiE4sm_a[4096];
	// demoted variable
	.shared .align 4 .b8 _ZZ11kernel__2_1PfS_S_iiiiiiiiiiiiiiiiE4sm_b[4096];
	ld.param.u32 	%r36, [_Z11kernel__2_1PfS_S_iiiiiiiiiiiiiiii_param_3];
	ld.param.u32 	%r37, [_Z11kernel__2_1PfS_S_iiiiiiiiiiiiiiii_param_4];
	ld.param.u32 	%r44, [_Z11kernel__2_1PfS_S_iiiiiiiiiiiiiiii_param_5];
	ld.param.u32 	%r38, [_Z11kernel__2_1PfS_S_iiiiiiiiiiiiiiii_param_6];
	ld.param.u32 	%r39, [_Z11kernel__2_1PfS_S_iiiiiiiiiiiiiiii_param_8];
	ld.param.u32 	%r45, [_Z11kernel__2_1PfS_S_iiiiiiiiiiiiiiii_param_9];
	ld.param.u32 	%r46, [_Z11kernel__2_1PfS_S_iiiiiiiiiiiiiiii_param_10];
	ld.param.u32 	%r47, [_Z11kernel__2_1PfS_S_iiiiiiiiiiiiiiii_param_11];
	ld.param.u32 	%r48, [_Z11kernel__2_1PfS_S_iiiiiiiiiiiiiiii_param_12];
	ld.param.u32 	%r43, [_Z11kernel__2_1PfS_S_iiiiiiiiiiiiiiii_param_18];
	mov.u32 	%r1, %tid.x;
	and.b32  	%r49, %r1, 15;
	shr.u32 	%r50, %r1, 4;
	mov.u32 	%r2, %tid.y;
	mov.u32 	%r51, %ctaid.x;
	mul.lo.s32 	%r52, %r46, %r45;
	mul.lo.s32 	%r53, %r52, %r47;
	mul.lo.s32 	%r54, %r53, %r48;
	div.u32 	%r3, %r51, %r54;
	mul.lo.s32 	%r55, %r3, %r54;
	sub.s32 	%r56, %r51, %r55;
	div.s32 	%r57, %r56, %r53;
	mul.lo.s32 	%r58, %r57, %r53;
	sub.s32 	%r59, %r56, %r58;
	div.s32 	%r60, %r59, %r52;
	mul.lo.s32 	%r61, %r60, %r52;
	sub.s32 	%r62, %r59, %r61;
	div.s32 	%r63, %r62, %r45;
	mul.lo.s32 	%r64, %r63, %r45;
	sub.s32 	%r65, %r62, %r64;
	shl.b32 	%r66, %r65, 4;
	or.b32  	%r4, %r66, %r49;
	shl.b32 	%r67, %r63, 3;
	add.s32 	%r5, %r67, %r2;
	shl.b32 	%r6, %r60, 3;
	shl.b32 	%r7, %r57, 2;
	add.s32 	%r68, %r3, %r50;
	mad.lo.s32 	%r69, %r68, %r38, %r7;
	mad.lo.s32 	%r70, %r69, %r44, %r6;
	mad.lo.s32 	%r71, %r70, %r37, %r5;
	mul.lo.s32 	%r8, %r71, %r36;
	setp.lt.s32 	%p1, %r43, 1;
	mov.f32 	%f255, 0f00000000;
	mov.f32 	%f256, %f255;
	mov.f32 	%f257, %f255;
	mov.f32 	%f258, %f255;
	mov.f32 	%f259, %f255;
	mov.f32 	%f260, %f255;
	mov.f32 	%f261, %f255;
	mov.f32 	%f262, %f255;
	mov.f32 	%f263, %f255;
	mov.f32 	%f264, %f255;
	mov.f32 	%f265, %f255;
	mov.f32 	%f266, %f255;
	mov.f32 	%f267, %f255;
	mov.f32 	%f268, %f255;
	mov.f32 	%f269, %f255;
	mov.f32 	%f270, %f255;
	mov.f32 	%f271, %f255;
	mov.f32 	%f272, %f255;
	mov.f32 	%f273, %f255;
	mov.f32 	%f274, %f255;
	mov.f32 	%f275, %f255;
	mov.f32 	%f276, %f255;
	mov.f32 	%f277, %f255;
	mov.f32 	%f278, %f255;
	mov.f32 	%f279, %f255;
	mov.f32 	%f280, %f255;
	mov.f32 	%f281, %f255;
	mov.f32 	%f282, %f255;
	mov.f32 	%f283, %f255;
	mov.f32 	%f284, %f255;
	mov.f32 	%f285, %f255;
	mov.f32 	%f286, %f255;
	@%p1 bra 	$L__BB1_17;
	mad.lo.s32 	%r73, %r3, %r38, %r7;
	mad.lo.s32 	%r9, %r73, %r36, %r4;
	mad.lo.s32 	%r74, %r6, %r37, %r5;
	mul.lo.s32 	%r10, %r74, %r39;
	add.s32 	%r75, %r74, %r37;
	mul.lo.s32 	%r11, %r75, %r39;
	add.s32 	%r76, %r75, %r37;
	mul.lo.s32 	%r12, %r76, %r39;
	add.s32 	%r77, %r76, %r37;
	mul.lo.s32 	%r13, %r77, %r39;
	add.s32 	%r78, %r77, %r37;
	mul.lo.s32 	%r14, %r78, %r39;
	add.s32 	%r79, %r78, %r37;
	mul.lo.s32 	%r15, %r79, %r39;
	add.s32 	%r80, %r79, %r37;
	mul.lo.s32 	%r16, %r80, %r39;
	add.s32 	%r81, %r80, %r37;
	mul.lo.s32 	%r17, %r81, %r39;
	mov.b32 	%r165, 0;
	mov.f32 	%f255, 0f00000000;
	mov.u32 	%r166, %r165;
$L__BB1_2:
	.pragma "nounroll";
	add.s32 	%r20, %r165, 16;
	sub.s32 	%r82, %r20, %r43;
	setp.gt.s32 	%p2, %r82, 0;
	selp.b32 	%r166, %r82, %r166, %p2;
	sub.s32 	%r83, 16, %r166;
	setp.ge.u32 	%p3, %r2, %r83;
	@%p3 bra 	$L__BB1_11;
	ld.param.u32 	%r162, [_Z11kernel__2_1PfS_S_iiiiiiiiiiiiiiii_param_14];
	ld.param.u64 	%rd81, [_Z11kernel__2_1PfS_S_iiiiiiiiiiiiiiii_param_1];
	add.s32 	%r84, %r165, %r2;
	mul.lo.s32 	%r85, %r84, %r162;
	add.s32 	%r22, %r84, 8;
	setp.ge.u32 	%p4, %r22, %r43;
	shl.b32 	%r86, %r162, 3;
	add.s32 	%r23, %r85, %r86;
	add.s32 	%r24, %r9, %r85;
	cvta.to.global.u64 	%rd5, %rd81;
	mul.wide.u32 	%rd6, %r24, 4;
	add.s64 	%rd7, %rd5, %rd6;
	ld.global.f32 	%f163, [%rd7];
	shl.b32 	%r87, %r2, 8;
	mov.u32 	%r88, _ZZ11kernel__2_1PfS_S_iiiiiiiiiiiiiiiiE4sm_a;
	add.s32 	%r89, %r88, %r87;
	shl.b32 	%r90, %r1, 2;
	add.s32 	%r91, %r89, %r90;
	st.shared.f32 	[%r91], %f163;
	@%p4 bra 	$L__BB1_5;
	ld.param.u64 	%rd82, [_Z11kernel__2_1PfS_S_iiiiiiiiiiiiiiii_param_1];
	add.s32 	%r92, %r9, %r23;
	cvta.to.global.u64 	%rd8, %rd82;
	mul.wide.u32 	%rd9, %r92, 4;
	add.s64 	%rd10, %rd8, %rd9;
	ld.global.f32 	%f164, [%rd10];
	shl.b32 	%r93, %r2, 8;
	mov.u32 	%r94, _ZZ11kernel__2_1PfS_S_iiiiiiiiiiiiiiiiE4sm_a;
	add.s32 	%r95, %r94, %r93;
	shl.b32 	%r96, %r1, 2;
	add.s32 	%r97, %r95, %r96;
	st.shared.f32 	[%r97+2048], %f164;
$L__BB1_5:
	ld.param.u64 	%rd83, [_Z11kernel__2_1PfS_S_iiiiiiiiiiiiiiii_param_1];
	add.s32 	%r25, %r24, %r36;
	cvta.to.global.u64 	%rd11, %rd83;
	mul.wide.u32 	%rd12, %r25, 4;
	add.s64 	%rd13, %rd11, %rd12;
	ld.global.f32 	%f165, [%rd13];
	shl.b32 	%r98, %r2, 8;
	mov.u32 	%r99, _ZZ11kernel__2_1PfS_S_iiiiiiiiiiiiiiiiE4sm_a;
	add.s32 	%r100, %r99, %r98;
	shl.b32 	%r101, %r1, 2;
	add.s32 	%r102, %r100, %r101;
	st.shared.f32 	[%r102+64], %f165;
	@%p4 bra 	$L__BB1_7;
	ld.param.u64 	%rd84, [_Z11kernel__2_1PfS_S_iiiiiiiiiiiiiiii_param_1];
	add.s32 	%r103, %r9, %r36;
	add.s32 	%r104, %r103, %r23;
	cvta.to.global.u64 	%rd14, %rd84;
	mul.wide.u32 	%rd15, %r104, 4;
	add.s64 	%rd16, %rd14, %rd15;
	ld.global.f32 	%f166, [%rd16];
	shl.b32 	%r105, %r2, 8;
	mov.u32 	%r106, _ZZ11kernel__2_1PfS_S_iiiiiiiiiiiiiiiiE4sm_a;
	add.s32 	%r107, %r106, %r105;
	shl.b32 	%r108, %r1, 2;
	add.s32 	%r109, %r107, %r108;
	st.shared.f32 	[%r109+2112], %f166;
$L__BB1_7:
	ld.param.u64 	%rd85, [_Z11kernel__2_1PfS_S_iiiiiiiiiiiiiiii_param_1];
	add.s32 	%r26, %r25, %r36;
	cvta.to.global.u64 	%rd17, %rd85;
	mul.wide.u32 	%rd18, %r26, 4;
	add.s64 	%rd19, %rd17, %rd18;
	ld.global.f32 	%f167, [%rd19];
	shl.b32 	%r110, %r2, 8;
	mov.u32 	%r111, _ZZ11kernel__2_1PfS_S_iiiiiiiiiiiiiiiiE4sm_a;
	add.s32 	%r112, %r111, %r110;
	shl.b32 	%r113, %r1, 2;
	add.s32 	%r114, %r112, %r113;
	st.shared.f32 	[%r114+128], %f167;
	@%p4 bra 	$L__BB1_9;
	ld.param.u64 	%rd86, [_Z11kernel__2_1PfS_S_iiiiiiiiiiiiiiii_param_1];
	add.s32 	%r115, %r9, %r36;
	add.s32 	%r116, %r115, %r36;
	add.s32 	%r117, %r116, %r23;
	cvta.to.global.u64 	%rd20, %rd86;
	mul.wide.u32 	%rd21, %r117, 4;
	add.s64 	%rd22, %rd20, %rd21;
	ld.global.f32 	%f168, [%rd22];
	shl.b32 	%r118, %r2, 8;
	mov.u32 	%r119, _ZZ11kernel__2_1PfS_S_iiiiiiiiiiiiiiiiE4sm_a;
	add.s32 	%r120, %r119, %r118;
	shl.b32 	%r121, %r1, 2;
	add.s32 	%r122, %r120, %r121;
	st.shared.f32 	[%r122+2176], %f168;
$L__BB1_9:
	ld.param.u64 	%rd87, [_Z11kernel__2_1PfS_S_iiiiiiiiiiiiiiii_param_1];
	add.s32 	%r123, %r26, %r36;
	cvta.to.global.u64 	%rd1, %rd87;
	mul.wide.u32 	%rd23, %r123, 4;
	add.s64 	%rd24, %rd1, %rd23;
	ld.global.f32 	%f169, [%rd24];
	shl.b32 	%r124, %r2, 8;
	mov.u32 	%r125, _ZZ11kernel__2_1PfS_S_iiiiiiiiiiiiiiiiE4sm_a;
	add.s32 	%r126, %r125, %r124;
	shl.b32 	%r127, %r1, 2;
	add.s32 	%r128, %r126, %r127;
	st.shared.f32 	[%r128+192], %f169;
	@%p4 bra 	$L__BB1_11;
	add.s32 	%r129, %r9, %r36;
	add.s32 	%r130, %r129, %r36;
	add.s32 	%r131, %r130, %r36;
	add.s32 	%r132, %r131, %r23;
	mul.wide.u32 	%rd25, %r132, 4;
	add.s64 	%rd26, %rd1, %rd25;
	ld.global.f32 	%f170, [%rd26];
	shl.b32 	%r133, %r2, 8;
	mov.u32 	%r134, _ZZ11kernel__2_1PfS_S_iiiiiiiiiiiiiiiiE4sm_a;
	add.s32 	%r135, %r134, %r133;
	shl.b32 	%r136, %r1, 2;
	add.s32 	%r137, %r135, %r136;
	st.shared.f32 	[%r137+2240], %f170;
$L__BB1_11:
	sub.s32 	%r138, 16, %r166;
	setp.ge.u32 	%p8, %r1, %r138;
	@%p8 bra 	$L__BB1_13;
	ld.param.u64 	%rd88, [_Z11kernel__2_1PfS_S_iiiiiiiiiiiiiiii_param_2];
	add.s32 	%r139, %r165, %r1;
	add.s32 	%r140, %r139, %r10;
	cvta.to.global.u64 	%rd27, %rd88;
	mul.wide.u32 	%rd28, %r140, 4;
	add.s64 	%rd29, %rd27, %rd28;
	ld.global.f32 	%f171, [%rd29];
	shl.b32 	%r141, %r1, 8;
	mov.u32 	%r142, _ZZ11kernel__2_1PfS_S_iiiiiiiiiiiiiiiiE4sm_b;
	add.s32 	%r143, %r142, %r141;
	shl.b32 	%r144, %r2, 2;
	add.s32 	%r145, %r143, %r144;
	st.shared.f32 	[%r145], %f171;
	add.s32 	%r146, %r139, %r11;
	mul.wide.u32 	%rd30, %r146, 4;
	add.s64 	%rd31, %rd27, %rd30;
	ld.global.f32 	%f172, [%rd31];
	st.shared.f32 	[%r145+32], %f172;
	add.s32 	%r147, %r139, %r12;
	mul.wide.u32 	%rd32, %r147, 4;
	add.s64 	%rd33, %rd27, %rd32;
	ld.global.f32 	%f173, [%rd33];
	st.shared.f32 	[%r145+64], %f173;
	add.s32 	%r148, %r139, %r13;
	mul.wide.u32 	%rd34, %r148, 4;
	add.s64 	%rd35, %rd27, %rd34;
	ld.global.f32 	%f174, [%rd35];
	st.shared.f32 	[%r145+96], %f174;
	add.s32 	%r149, %r139, %r14;
	mul.wide.u32 	%rd36, %r149, 4;
	add.s64 	%rd37, %rd27, %rd36;
	ld.global.f32 	%f175, [%rd37];
	st.shared.f32 	[%r145+128], %f175;
	add.s32 	%r150, %r139, %r15;
	mul.wide.u32 	%rd38, %r150, 4;
	add.s64 	%rd39, %rd27, %rd38;
	ld.global.f32 	%f176, [%rd39];
	st.shared.f32 	[%r145+160], %f176;
	add.s32 	%r151, %r139, %r16;
	mul.wide.u32 	%rd40, %r151, 4;
	add.s64 	%rd41, %rd27, %rd40;
	ld.global.f32 	%f177, [%rd41];
	st.shared.f32 	[%r145+192], %f177;
	add.s32 	%r152, %r139, %r17;
	mul.wide.u32 	%rd42, %r152, 4;
	add.s64 	%rd43, %rd27, %rd42;
	ld.global.f32 	%f178, [%rd43];
	st.shared.f32 	[%r145+224], %f178;
$L__BB1_13:
	bar.sync 	0;
	setp.gt.s32 	%p9, %r166, 15;
	@%p9 bra 	$L__BB1_16;
	shl.b32 	%r153, %r1, 2;
	mov.u32 	%r154, _ZZ11kernel__2_1PfS_S_iiiiiiiiiiiiiiiiE4sm_a;
	add.s32 	%r155, %r153, %r154;
	add.s32 	%r167, %r155, 128;
	shl.b32 	%r156, %r2, 2;
	mov.u32 	%r157, _ZZ11kernel__2_1PfS_S_iiiiiiiiiiiiiiiiE4sm_b;
	add.s32 	%r158, %r156, %r157;
	add.s32 	%r168, %r158, 128;
	sub.s32 	%r159, 16, %r166;
	max.s32 	%r160, %r159, 1;
	neg.s32 	%r169, %r160;
$L__BB1_15:
	ld.shared.f32 	%f179, [%r168+96];
	ld.shared.f32 	%f180, [%r168+64];
	ld.shared.f32 	%f181, [%r168+32];
	ld.shared.f32 	%f182, [%r168];
	ld.shared.f32 	%f183, [%r168+-32];
	ld.shared.f32 	%f184, [%r168+-64];
	ld.shared.f32 	%f185, [%r168+-96];
	ld.shared.f32 	%f186, [%r168+-128];
	ld.shared.f32 	%f187, [%r167+-128];
	fma.rn.f32 	%f286, %f186, %f187, %f286;
	fma.rn.f32 	%f282, %f185, %f187, %f282;
	fma.rn.f32 	%f278, %f184, %f187, %f278;
	fma.rn.f32 	%f274, %f183, %f187, %f274;
	fma.rn.f32 	%f270, %f182, %f187, %f270;
	fma.rn.f32 	%f266, %f181, %f187, %f266;
	fma.rn.f32 	%f262, %f180, %f187, %f262;
	fma.rn.f32 	%f258, %f179, %f187, %f258;
	ld.shared.f32 	%f188, [%r167+-64];
	fma.rn.f32 	%f285, %f186, %f188, %f285;
	fma.rn.f32 	%f281, %f185, %f188, %f281;
	fma.rn.f32 	%f277, %f184, %f188, %f277;
	fma.rn.f32 	%f273, %f183, %f188, %f273;
	fma.rn.f32 	%f269, %f182, %f188, %f269;
	fma.rn.f32 	%f265, %f181, %f188, %f265;
	fma.rn.f32 	%f261, %f180, %f188, %f261;
	fma.rn.f32 	%f257, %f179, %f188, %f257;
	ld.shared.f32 	%f189, [%r167];
	fma.rn.f32 	%f284, %f186, %f189, %f284;
	fma.rn.f32 	%f280, %f185, %f189, %f280;
	fma.rn.f32 	%f276, %f184, %f189, %f276;
	fma.rn.f32 	%f272, %f183, %f189, %f272;
	fma.rn.f32 	%f268, %f182, %f189, %f268;
	fma.rn.f32 	%f264, %f181, %f189, %f264;
	fma.rn.f32 	%f260, %f180, %f189, %f260;
	fma.rn.f32 	%f256, %f179, %f189, %f256;
	ld.shared.f32 	%f190, [%r167+64];
	fma.rn.f32 	%f283, %f186, %f190, %f283;
	fma.rn.f32 	%f279, %f185, %f190, %f279;
	fma.rn.f32 	%f275, %f184, %f190, %f275;
	fma.rn.f32 	%f271, %f183, %f190, %f271;
	fma.rn.f32 	%f267, %f182, %f190, %f267;
	fma.rn.f32 	%f263, %f181, %f190, %f263;
	fma.rn.f32 	%f259, %f180, %f190, %f259;
	fma.rn.f32 	%f255, %f179, %f190, %f255;
	add.s32 	%r169, %r169, 1;
	setp.ne.s32 	%p10, %r169, 0;
	add.s32 	%r168, %r168, 256;
	add.s32 	%r167, %r167, 256;
	@%p10 bra 	$L__BB1_15;
$L__BB1_16:
	bar.sync 	0;
	setp.lt.s32 	%p11, %r20, %r43;
	mov.u32 	%r165, %r20;
	@%p11 bra 	$L__BB1_2;
$L__BB1_17:
	ld.param.u32 	%r164, [_Z11kernel__2_1PfS_S_iiiiiiiiiiiiiiii_param_17];
	ld.param.u32 	%r163, [_Z11kernel__2_1PfS_S_iiiiiiiiiiiiiiii_param_16];
	ld.param.u64 	%rd80, [_Z11kernel__2_1PfS_S_iiiiiiiiiiiiiiii_param_0];
	cvta.to.global.u64 	%rd44, %rd80;
	add.s32 	%r161, %r8, %r4;
	mul.wide.s32 	%rd45, %r161, 4;
	add.s64 	%rd46, %rd44, %rd45;
	st.global.f32 	[%rd46], %f286;
	mul.wide.s32 	%rd47, %r163, 4;
	add.s64 	%rd48, %rd46, %rd47;
	st.global.f32 	[%rd48], %f285;
	add.s64 	%rd49, %rd48, %rd47;
	st.global.f32 	[%rd49], %f284;
	add.s64 	%rd50, %rd49, %rd47;
	st.global.f32 	[%rd50], %f283;
	mul.wide.s32 	%rd51, %r164, 4;
	add.s64 	%rd52, %rd46, %rd51;
	st.global.f32 	[%rd52], %f282;
	add.s64 	%rd53, %rd52, %rd47;
	st.global.f32 	[%rd53], %f281;
	add.s64 	%rd54, %rd53, %rd47;
	st.global.f32 	[%rd54], %f280;
	add.s64 	%rd55, %rd54, %rd47;
	st.global.f32 	[%rd55], %f279;
	add.s64 	%rd56, %rd52, %rd51;
	st.global.f32 	[%rd56], %f278;
	add.s64 	%rd57, %rd56, %rd47;
	st.global.f32 	[%rd57], %f277;
	add.s64 	%rd58, %rd57, %rd47;
	st.global.f32 	[%rd58], %f276;
	add.s64 	%rd59, %rd58, %rd47;
	st.global.f32 	[%rd59], %f275;
	add.s64 	%rd60, %rd56, %rd51;
	st.global.f32 	[%rd60], %f274;
	add.s64 	%rd61, %rd60, %rd47;
	st.global.f32 	[%rd61], %f273;
	add.s64 	%rd62, %rd61, %rd47;
	st.global.f32 	[%rd62], %f272;
	add.s64 	%rd63, %rd62, %rd47;
	st.global.f32 	[%rd63], %f271;
	add.s64 	%rd64, %rd60, %rd51;
	st.global.f32 	[%rd64], %f270;
	add.s64 	%rd65, %rd64, %rd47;
	st.global.f32 	[%rd65], %f269;
	add.s64 	%rd66, %rd65, %rd47;
	st.global.f32 	[%rd66], %f268;
	add.s64 	%rd67, %rd66, %rd47;
	st.global.f32 	[%rd67], %f267;
	add.s64 	%rd68, %rd64, %rd51;
	st.global.f32 	[%rd68], %f266;
	add.s64 	%rd69, %rd68, %rd47;
	st.global.f32 	[%rd69], %f265;
	add.s64 	%rd70, %rd69, %rd47;
	st.global.f32 	[%rd70], %f264;
	add.s64 	%rd71, %rd70, %rd47;
	st.global.f32 	[%rd71], %f263;
	add.s64 	%rd72, %rd68, %rd51;
	st.global.f32 	[%rd72], %f262;
	add.s64 	%rd73, %rd72, %rd47;
	st.global.f32 	[%rd73], %f261;
	add.s64 	%rd74, %rd73, %rd47;
	st.global.f32 	[%rd74], %f260;
	add.s64 	%rd75, %rd74, %rd47;
	st.global.f32 	[%rd75], %f259;
	add.s64 	%rd76, %rd72, %rd51;
	st.global.f32 	[%rd76], %f258;
	add.s64 	%rd77, %rd76, %rd47;
	st.global.f32 	[%rd77], %f257;
	add.s64 	%rd78, %rd77, %rd47;
	st.global.f32 	[%rd78], %f256;
	add.s64 	%rd79, %rd78, %rd47;
	st.global.f32 	[%rd79], %f255;
	ret;

}
	// .globl	_Z11kernel__3_1PfS_S_iiiiiiiiiiiiiiii
.visible .entry _Z11kernel__3_1PfS_S_iiiiiiiiiiiiiiii(
	.param .u64 .ptr .align 1 _Z11kernel__3_1PfS_S_iiiiiiiiiiiiiiii_param_0,
	.param .u64 .ptr .align 1 _Z11kernel__3_1PfS_S_iiiiiiiiiiiiiiii_param_1,
	.param .u64 .ptr .align 1 _Z11kernel__3_1PfS_S_iiiiiiiiiiiiiiii_param_2,
	.param .u32 _Z11kernel__3_1PfS_S_iiiiiiiiiiiiiiii_param_3,
	.param .u32 _Z11kernel__3_1PfS_S_iiiiiiiiiiiiiiii_param_4,
	.param .u32 _Z11kernel__3_1PfS_S_iiiiiiiiiiiiiiii_param_5,
	.param .u32 _Z11kernel__3_1PfS_S_iiiiiiiiiiiiiiii_param_6,
	.param .u32 _Z11kernel__3_1PfS_S_iiiiiiiiiiiiiiii_param_7,
	.param .u32 _Z11kernel__3_1PfS_S_iiiiiiiiiiiiiiii_param_8,
	.param .u32 _Z11kernel__3_1PfS_S_iiiiiiiiiiiiiiii_param_9,
	.param .u32 _Z11kernel__3_1PfS_S_iiiiiiiiiiiiiiii_param_10,
	.param .u32 _Z11kernel__3_1PfS_S_iiiiiiiiiiiiiiii_param_11,
	.param .u32 _Z11kernel__3_1PfS_S_iiiiiiiiiiiiiiii_param_12,
	.param .u32 _Z11kernel__3_1PfS_S_iiiiiiiiiiiiiiii_param_13,
	.param .u32 _Z11kernel__3_1PfS_S_iiiiiiiiiiiiiiii_param_14,
	.param .u32 _Z11kernel__3_1PfS_S_iiiiiiiiiiiiiiii_param_15,
	.param .u32 _Z11kernel__3_1PfS_S_iiiiiiiiiiiiiiii_param_16,
	.param .u32 _Z11kernel__3_1PfS_S_iiiiiiiiiiiiiiii_param_17,
	.param .u32 _Z11kernel__3_1PfS_S_iiiiiiiiiiiiiiii_param_18
)
{
	.reg .pred 	%p<121>;
	.reg .b32 	%r<199>;
	.reg .b32 	%f<292>;
	.reg .b64 	%rd<89>;
	// demoted variable
	.shared .align 4 .b8 _ZZ11kernel__3_1PfS_S_iiiiiiiiiiiiiiiiE4sm_a[4096];
	// demoted variable
	.shared .align 4 .b8 _ZZ11kernel__3_1PfS_S_iiiiiiiiiiiiiiiiE4sm_b[4096];
	ld.param.u64 	%rd5, [_Z11kernel__3_1PfS_S_iiiiiiiiiiiiiiii_param_0];
	ld.param.u64 	%rd4, [_Z11kernel__3_1PfS_S_iiiiiiiiiiiiiiii_param_1];
	ld.param.u64 	%rd6, [_Z11kernel__3_1PfS_S_iiiiiiiiiiiiiiii_param_2];
	ld.param.u32 	%r49, [_Z11kernel__3_1PfS_S_iiiiiiiiiiiiiiii_param_3];
	ld.param.u32 	%r50, [_Z11kernel__3_1PfS_S_iiiiiiiiiiiiiiii_param_4];
	ld.param.u32 	%r58, [_Z11kernel__3_1PfS_S_iiiiiiiiiiiiiiii_param_5];
	ld.param.u32 	%r51, [_Z11kernel__3_1PfS_S_iiiiiiiiiiiiiiii_param_6];
	ld.param.u32 	%r52, [_Z11kernel__3_1PfS_S_iiiiiiiiiiiiiiii_param_7];
	ld.param.u32 	%r53, [_Z11kernel__3_1PfS_S_iiiiiiiiiiiiiiii_param_8];
	ld.param.u32 	%r59, [_Z11kernel__3_1PfS_S_iiiiiiiiiiiiiiii_param_9];
	ld.param.u32 	%r60, [_Z11kernel__3_1PfS_S_iiiiiiiiiiiiiiii_param_10];
	ld.param.u32 	%r61, [_Z11kernel__3_1PfS_S_iiiiiiiiiiiiiiii_param_11];
	ld.param.u32 	%r62, [_Z11kernel__3_1PfS_S_iiiiiiiiiiiiiiii_param_12];
	ld.param.u32 	%r54, [_Z11kernel__3_1PfS_S_iiiiiiiiiiiiiiii_param_14];
	ld.param.u32 	%r55, [_Z11kernel__3_1PfS_S_iiiiiiiiiiiiiiii_param_16];
	ld.param.u32 	%r56, [_Z11kernel__3_1PfS_S_iiiiiiiiiiiiiiii_param_17];
	ld.param.u32 	%r57, [_Z11kernel__3_1PfS_S_iiiiiiiiiiiiiiii_param_18];
	cvta.to.global.u64 	%rd1, %rd6;
	cvta.to.global.u64 	%rd2, %rd5;
	mov.u32 	%r1, %tid.x;
	and.b32  	%r2, %r1, 15;
	shr.u32 	%r63, %r1, 4;
	mov.u32 	%r3, %tid.y;
	mov.u32 	%r64, %ctaid.x;
	mul.lo.s32 	%r65, %r60, %r59;
	mul.lo.s32 	%r66, %r65, %r61;
	mul.lo.s32 	%r67, %r66, %r62;
	div.u32 	%r4, %r64, %r67;
	mul.lo.s32 	%r68, %r4, %r67;
	sub.s32 	%r69, %r64, %r68;
	div.s32 	%r70, %r69, %r66;
	mul.lo.s32 	%r71, %r70, %r66;
	sub.s32 	%r72, %r69, %r71;
	div.s32 	%r73, %r72, %r65;
	mul.lo.s32 	%r74, %r73, %r65;
	sub.s32 	%r75, %r72, %r74;
	div.s32 	%r76, %r75, %r59;
	mul.lo.s32 	%r77, %r76, %r59;
	sub.s32 	%r78, %r75, %r77;
	shl.b32 	%r79, %r78, 4;
	or.b32  	%r5, %r79, %r2;
	shl.b32 	%r80, %r76, 3;
	add.s32 	%r6, %r80, %r3;
	shl.b32 	%r7, %r73, 3;
	shl.b32 	%r8, %r70, 2;
	add.s32 	%r81, %r4, %r63;
	mad.lo.s32 	%r82, %r81, %r51, %r8;
	mad.lo.s32 	%r83, %r82, %r58, %r7;
	mad.lo.s32 	%r84, %r83, %r50, %r6;
	mad.lo.s32 	%r9, %r84, %r49, %r5;
	sub.s32 	%r85, %r49, %r79;
	shr.s32 	%r86, %r49, 31;
	shr.u32 	%r87, %r86, 28;
	add.s32 	%r88, %r49, %r87;
	and.b32  	%r89, %r88, -16;
	sub.s32 	%r90, %r49, %r89;
	setp.lt.s32 	%p3, %r85, 16;
	selp.b32 	%r10, %r90, 16, %p3;
	sub.s32 	%r91, %r50, %r80;
	shr.s32 	%r92, %r50, 31;
	shr.u32 	%r93, %r92, 29;
	add.s32 	%r94, %r50, %r93;
	and.b32  	%r95, %r94, -8;
	sub.s32 	%r96, %r50, %r95;
	setp.lt.s32 	%p4, %r91, 8;
	selp.b32 	%r11, %r96, 8, %p4;
	sub.s32 	%r12, %r58, %r7;
	shr.s32 	%r97, %r58, 31;
	shr.u32 	%r98, %r97, 29;
	add.s32 	%r99, %r58, %r98;
	and.b32  	%r100, %r99, -8;
	sub.s32 	%r101, %r58, %r100;
	setp.gt.s32 	%p5, %r12, 7;
	selp.b32 	%r13, 8, %r101, %p5;
	sub.s32 	%r14, %r51, %r8;
	shr.s32 	%r102, %r51, 31;
	shr.u32 	%r103, %r102, 30;
	add.s32 	%r104, %r51, %r103;
	and.b32  	%r105, %r104, -4;
	sub.s32 	%r106, %r51, %r105;
	setp.gt.s32 	%p6, %r14, 3;
	selp.b32 	%r15, 4, %r106, %p6;
	setp.lt.s32 	%p7, %r57, 1;
	mov.f32 	%f228, 0f00000000;
	mov.f32 	%f229, %f228;
	mov.f32 	%f230, %f228;
	mov.f32 	%f231, %f228;
	mov.f32 	%f232, %f228;
	mov.f32 	%f233, %f228;
	mov.f32 	%f234, %f228;
	mov.f32 	%f235, %f228;
	mov.f32 	%f236, %f228;
	mov.f32 	%f237, %f228;
	mov.f32 	%f238, %f228;
	mov.f32 	%f239, %f228;
	mov.f32 	%f240, %f228;
	mov.f32 	%f241, %f228;
	mov.f32 	%f242, %f228;
	mov.f32 	%f243, %f228;
	mov.f32 	%f244, %f228;
	mov.f32 	%f245, %f228;
	mov.f32 	%f246, %f228;
	mov.f32 	%f247, %f228;
	mov.f32 	%f248, %f228;
	mov.f32 	%f249, %f228;
	mov.f32 	%f250, %f228;
	mov.f32 	%f251, %f228;
	mov.f32 	%f252, %f228;
	mov.f32 	%f253, %f228;
	mov.f32 	%f254, %f228;
	mov.f32 	%f255, %f228;
	mov.f32 	%f256, %f228;
	mov.f32 	%f257, %f228;
	mov.f32 	%f258, %f228;
	mov.f32 	%f259, %f228;
	@%p7 bra 	$L__BB2_16;
	cvta.to.global.u64 	%rd3, %rd4;
	setp.gt.s32 	%p8, %r52, %r4;
	setp.lt.s32 	%p9, %r2, %r10;
	setp.gt.s32 	%p10, %r15, 0;
	and.pred  	%p11, %p8, %p10;
	and.pred  	%p1, %p11, %p9;
	mad.lo.s32 	%r16, %r4, %r51, %r8;
	setp.lt.s32 	%p12, %r3, %r11;
	setp.gt.s32 	%p13, %r13, 0;
	and.pred  	%p2, %p12, %p13;
	shl.b32 	%r108, %r1, 8;
	mov.u32 	%r109, _ZZ11kernel__3_1PfS_S_iiiiiiiiiiiiiiiiE4sm_b;
	add.s32 	%r17, %r109, %r108;
	and.b32  	%r110, %r1, 1008;
	or.b32  	%r18, %r2, %r110;
	and.b32  	%r19, %r13, 3;
	shl.b32 	%r111, %r3, 8;
	shl.b32 	%r112, %r1, 2;
	add.s32 	%r113, %r111, %r112;
	mov.u32 	%r114, _ZZ11kernel__3_1PfS_S_iiiiiiiiiiiiiiiiE4sm_a;
	add.s32 	%r115, %r113, %r114;
	add.s32 	%r20, %r115, 2048;
	mov.b32 	%r192, 0;
	mov.f32 	%f228, 0f00000000;
	not.pred 	%p14, %p1;
	not.pred 	%p16, %p2;
	shl.b32 	%r153, %r18, 2;
$L__BB2_2:
	.pragma "nounroll";
	@%p14 bra 	$L__BB2_5;
	neg.s32 	%r194, %r15;
	add.s32 	%r117, %r192, %r3;
	mul.lo.s32 	%r23, %r117, %r54;
	shl.b32 	%r24, %r54, 3;
	mov.b32 	%r195, 0;
	mov.u32 	%r193, %r20;
$L__BB2_4:
	add.s32 	%r118, %r16, %r195;
	mad.lo.s32 	%r119, %r118, %r49, %r5;
	add.s32 	%r120, %r119, %r23;
	mul.wide.u32 	%rd7, %r120, 4;
	add.s64 	%rd8, %rd3, %rd7;
	ld.global.f32 	%f131, [%rd8];
	st.shared.f32 	[%r193+-2048], %f131;
	add.s32 	%r121, %r120, %r24;
	mul.wide.u32 	%rd9, %r121, 4;
	add.s64 	%rd10, %rd3, %rd9;
	ld.global.f32 	%f132, [%rd10];
	st.shared.f32 	[%r193], %f132;
	add.s32 	%r195, %r195, 1;
	add.s32 	%r194, %r194, 1;
	setp.ne.s32 	%p15, %r194, 0;
	add.s32 	%r193, %r193, 64;
	@%p15 bra 	$L__BB2_4;
$L__BB2_5:
	@%p16 bra 	$L__BB2_13;
	setp.lt.u32 	%p17, %r13, 4;
	add.s32 	%r31, %r192, %r1;
	mov.b32 	%r197, 0;
	@%p17 bra 	$L__BB2_9;
	mov.b32 	%r196, 0;
$L__BB2_8:
	add.s32 	%r124, %r7, %r196;
	mad.lo.s32 	%r125, %r124, %r50, %r6;
	mad.lo.s32 	%r126, %r125, %r53, %r31;
	mul.wide.u32 	%rd11, %r126, 4;
	add.s64 	%rd12, %rd1, %rd11;
	ld.global.f32 	%f133, [%rd12];
	shl.b32 	%r127, %r196, 3;
	add.s32 	%r128, %r127, %r3;
	shl.b32 	%r129, %r128, 2;
	add.s32 	%r130, %r17, %r129;
	st.shared.f32 	[%r130], %f133;
	add.s32 	%r131, %r125, %r50;
	mad.lo.s32 	%r132, %r131, %r53, %r31;
	mul.wide.u32 	%rd13, %r132, 4;
	add.s64 	%rd14, %rd1, %rd13;
	ld.global.f32 	%f134, [%rd14];
	st.shared.f32 	[%r130+32], %f134;
	add.s32 	%r133, %r131, %r50;
	mad.lo.s32 	%r134, %r133, %r53, %r31;
	mul.wide.u32 	%rd15, %r134, 4;
	add.s64 	%rd16, %rd1, %rd15;
	ld.global.f32 	%f135, [%rd16];
	st.shared.f32 	[%r130+64], %f135;
	add.s32 	%r135, %r133, %r50;
	mad.lo.s32 	%r136, %r135, %r53, %r31;
	mul.wide.u32 	%rd17, %r136, 4;
	add.s64 	%rd18, %rd1, %rd17;
	ld.global.f32 	%f136, [%rd18];
	st.shared.f32 	[%r130+96], %f136;
	add.s32 	%r196, %r196, 4;
	and.b32  	%r197, %r13, 2147483644;
	setp.ne.s32 	%p18, %r196, %r197;
	@%p18 bra 	$L__BB2_8;
$L__BB2_9:
	setp.eq.s32 	%p19, %r19, 0;
	@%p19 bra 	$L__BB2_13;
	setp.eq.s32 	%p20, %r19, 1;
	add.s32 	%r137, %r7, %r197;
	mad.lo.s32 	%r36, %r137, %r50, %r6;
	mad.lo.s32 	%r138, %r36, %r53, %r31;
	mul.wide.u32 	%rd19, %r138, 4;
	add.s64 	%rd20, %rd1, %rd19;
	ld.global.f32 	%f137, [%rd20];
	shl.b32 	%r139, %r197, 3;
	add.s32 	%r140, %r139, %r3;
	shl.b32 	%r141, %r140, 2;
	add.s32 	%r37, %r17, %r141;
	st.shared.f32 	[%r37], %f137;
	@%p20 bra 	$L__BB2_13;
	setp.eq.s32 	%p21, %r19, 2;
	add.s32 	%r38, %r36, %r50;
	mad.lo.s32 	%r142, %r38, %r53, %r31;
	mul.wide.u32 	%rd21, %r142, 4;
	add.s64 	%rd22, %rd1, %rd21;
	ld.global.f32 	%f138, [%rd22];
	st.shared.f32 	[%r37+32], %f138;
	@%p21 bra 	$L__BB2_13;
	add.s32 	%r143, %r38, %r50;
	mad.lo.s32 	%r144, %r143, %r53, %r31;
	mul.wide.u32 	%rd23, %r144, 4;
	add.s64 	%rd24, %rd1, %rd23;
	ld.global.f32 	%f139, [%rd24];
	st.shared.f32 	[%r37+64], %f139;
$L__BB2_13:
	bar.sync 	0;
	mov.b32 	%r198, 0;
$L__BB2_14:
	shl.b32 	%r146, %r198, 8;
	mov.u32 	%r147, _ZZ11kernel__3_1PfS_S_iiiiiiiiiiiiiiiiE4sm_b;
	add.s32 	%r148, %r147, %r146;
	shl.b32 	%r149, %r3, 2;
	add.s32 	%r150, %r148, %r149;
	mov.u32 	%r151, _ZZ11kernel__3_1PfS_S_iiiiiiiiiiiiiiiiE4sm_a;
	add.s32 	%r152, %r151, %r146;
	ld.shared.f32 	%f140, [%r150+224];
	ld.shared.f32 	%f141, [%r150+192];
	ld.shared.f32 	%f142, [%r150+160];
	ld.shared.f32 	%f143, [%r150+128];
	ld.shared.f32 	%f144, [%r150+96];
	ld.shared.f32 	%f145, [%r150+64];
	ld.shared.f32 	%f146, [%r150+32];
	ld.shared.f32 	%f147, [%r150];
	add.s32 	%r154, %r152, %r153;
	ld.shared.f32 	%f148, [%r154];
	fma.rn.f32 	%f149, %f147, %f148, %f259;
	fma.rn.f32 	%f150, %f146, %f148, %f255;
	fma.rn.f32 	%f151, %f145, %f148, %f251;
	fma.rn.f32 	%f152, %f144, %f148, %f247;
	fma.rn.f32 	%f153, %f143, %f148, %f243;
	fma.rn.f32 	%f154, %f142, %f148, %f239;
	fma.rn.f32 	%f155, %f141, %f148, %f235;
	fma.rn.f32 	%f156, %f140, %f148, %f231;
	ld.shared.f32 	%f157, [%r154+64];
	fma.rn.f32 	%f158, %f147, %f157, %f258;
	fma.rn.f32 	%f159, %f146, %f157, %f254;
	fma.rn.f32 	%f160, %f145, %f157, %f250;
	fma.rn.f32 	%f161, %f144, %f157, %f246;
	fma.rn.f32 	%f162, %f143, %f157, %f242;
	fma.rn.f32 	%f163, %f142, %f157, %f238;
	fma.rn.f32 	%f164, %f141, %f157, %f234;
	fma.rn.f32 	%f165, %f140, %f157, %f230;
	ld.shared.f32 	%f166, [%r154+128];
	fma.rn.f32 	%f167, %f147, %f166, %f257;
	fma.rn.f32 	%f168, %f146, %f166, %f253;
	fma.rn.f32 	%f169, %f145, %f166, %f249;
	fma.rn.f32 	%f170, %f144, %f166, %f245;
	fma.rn.f32 	%f171, %f143, %f166, %f241;
	fma.rn.f32 	%f172, %f142, %f166, %f237;
	fma.rn.f32 	%f173, %f141, %f166, %f233;
	fma.rn.f32 	%f174, %f140, %f166, %f229;
	ld.shared.f32 	%f175, [%r154+192];
	fma.rn.f32 	%f176, %f147, %f175, %f256;
	fma.rn.f32 	%f177, %f146, %f175, %f252;
	fma.rn.f32 	%f178, %f145, %f175, %f248;
	fma.rn.f32 	%f179, %f144, %f175, %f244;
	fma.rn.f32 	%f180, %f143, %f175, %f240;
	fma.rn.f32 	%f181, %f142, %f175, %f236;
	fma.rn.f32 	%f182, %f141, %f175, %f232;
	fma.rn.f32 	%f183, %f140, %f175, %f228;
	ld.shared.f32 	%f184, [%r150+480];
	ld.shared.f32 	%f185, [%r150+448];
	ld.shared.f32 	%f186, [%r150+416];
	ld.shared.f32 	%f187, [%r150+384];
	ld.shared.f32 	%f188, [%r150+352];
	ld.shared.f32 	%f189, [%r150+320];
	ld.shared.f32 	%f190, [%r150+288];
	ld.shared.f32 	%f191, [%r150+256];
	ld.shared.f32 	%f192, [%r154+256];
	fma.rn.f32 	%f259, %f191, %f192, %f149;
	fma.rn.f32 	%f255, %f190, %f192, %f150;
	fma.rn.f32 	%f251, %f189, %f192, %f151;
	fma.rn.f32 	%f247, %f188, %f192, %f152;
	fma.rn.f32 	%f243, %f187, %f192, %f153;
	fma.rn.f32 	%f239, %f186, %f192, %f154;
	fma.rn.f32 	%f235, %f185, %f192, %f155;
	fma.rn.f32 	%f231, %f184, %f192, %f156;
	ld.shared.f32 	%f193, [%r154+320];
	fma.rn.f32 	%f258, %f191, %f193, %f158;
	fma.rn.f32 	%f254, %f190, %f193, %f159;
	fma.rn.f32 	%f250, %f189, %f193, %f160;
	fma.rn.f32 	%f246, %f188, %f193, %f161;
	fma.rn.f32 	%f242, %f187, %f193, %f162;
	fma.rn.f32 	%f238, %f186, %f193, %f163;
	fma.rn.f32 	%f234, %f185, %f193, %f164;
	fma.rn.f32 	%f230, %f184, %f193, %f165;
	ld.shared.f32 	%f194, [%r154+384];
	fma.rn.f32 	%f257, %f191, %f194, %f167;
	fma.rn.f32 	%f253, %f190, %f194, %f168;
	fma.rn.f32 	%f249, %f189, %f194, %f169;
	fma.rn.f32 	%f245, %f188, %f194, %f170;
	fma.rn.f32 	%f241, %f187, %f194, %f171;
	fma.rn.f32 	%f237, %f186, %f194, %f172;
	fma.rn.f32 	%f233, %f185, %f194, %f173;
	fma.rn.f32 	%f229, %f184, %f194, %f174;
	ld.shared.f32 	%f195, [%r154+448];
	fma.rn.f32 	%f256, %f191, %f195, %f176;
	fma.rn.f32 	%f252, %f190, %f195, %f177;
	fma.rn.f32 	%f248, %f189, %f195, %f178;
	fma.rn.f32 	%f244, %f188, %f195, %f179;
	fma.rn.f32 	%f240, %f187, %f195, %f180;
	fma.rn.f32 	%f236, %f186, %f195, %f181;
	fma.rn.f32 	%f232, %f185, %f195, %f182;
	fma.rn.f32 	%f228, %f184, %f195, %f183;
	add.s32 	%r198, %r198, 2;
	setp.ne.s32 	%p22, %r198, 16;
	@%p22 bra 	$L__BB2_14;
	bar.sync 	0;
	add.s32 	%r192, %r192, 16;
	setp.lt.s32 	%p23, %r192, %r57;
	@%p23 bra 	$L__BB2_2;
$L__BB2_16:
	setp.gt.s32 	%p24, %r52, %r4;
	setp.ge.s32 	%p25, %r2, %r10;
	setp.lt.u32 	%p26, %r1, 16;
	and.pred  	%p27, %p26, %p24;
	not.pred 	%p29, %p27;
	or.pred  	%p30, %p25, %p29;
	setp.ge.s32 	%p31, %r3, %r11;
	or.pred  	%p32, %p30, %p31;
	@%p32 bra 	$L__BB2_81;
	min.s32 	%r156, %r13, %r15;
	setp.lt.s32 	%p33, %r156, 1;
	@%p33 bra 	$L__BB2_19;
	mul.wide.s32 	%rd25, %r9, 4;
	add.s64 	%rd26, %rd2, %rd25;
	st.global.f32 	[%rd26], %f259;
$L__BB2_19:
	setp.lt.s32 	%p34, %r13, 1;
	setp.lt.s32 	%p35, %r15, 2;
	or.pred  	%p36, %p34, %p35;
	@%p36 bra 	$L__BB2_21;
	add.s32 	%r157, %r9, %r55;
	mul.wide.s32 	%rd27, %r157, 4;
	add.s64 	%rd28, %rd2, %rd27;
	st.global.f32 	[%rd28], %f258;
$L__BB2_21:
	setp.lt.s32 	%p37, %r13, 1;
	setp.lt.s32 	%p38, %r15, 3;
	or.pred  	%p39, %p37, %p38;
	@%p39 bra 	$L__BB2_23;
	shl.b32 	%r158, %r55, 1;
	add.s32 	%r159, %r9, %r158;
	mul.wide.s32 	%rd29, %r159, 4;
	add.s64 	%rd30, %rd2, %rd29;
	st.global.f32 	[%rd30], %f257;
$L__BB2_23:
	setp.lt.s32 	%p40, %r13, 1;
	setp.lt.s32 	%p41, %r14, 4;
	or.pred  	%p42, %p40, %p41;
	@%p42 bra 	$L__BB2_25;
	mad.lo.s32 	%r160, %r55, 3, %r9;
	mul.wide.s32 	%rd31, %r160, 4;
	add.s64 	%rd32, %rd2, %rd31;
	st.global.f32 	[%rd32], %f256;
$L__BB2_25:
	setp.lt.s32 	%p43, %r15, 1;
	setp.lt.s32 	%p44, %r13, 2;
	add.s32 	%r42, %r9, %r56;
	or.pred  	%p45, %p44, %p43;
	@%p45 bra 	$L__BB2_27;
	mul.wide.s32 	%rd33, %r42, 4;
	add.s64 	%rd34, %rd2, %rd33;
	st.global.f32 	[%rd34], %f255;
$L__BB2_27:
	setp.lt.s32 	%p46, %r156, 2;
	@%p46 bra 	$L__BB2_29;
	add.s32 	%r162, %r42, %r55;
	mul.wide.s32 	%rd35, %r162, 4;
	add.s64 	%rd36, %rd2, %rd35;
	st.global.f32 	[%rd36], %f254;
$L__BB2_29:
	setp.lt.s32 	%p47, %r13, 2;
	setp.lt.s32 	%p48, %r15, 3;
	or.pred  	%p49, %p47, %p48;
	@%p49 bra 	$L__BB2_31;
	shl.b32 	%r163, %r55, 1;
	add.s32 	%r164, %r42, %r163;
	mul.wide.s32 	%rd37, %r164, 4;
	add.s64 	%rd38, %rd2, %rd37;
	st.global.f32 	[%rd38], %f253;
$L__BB2_31:
	setp.lt.s32 	%p50, %r13, 2;
	setp.lt.s32 	%p51, %r14, 4;
	or.pred  	%p52, %p50, %p51;
	@%p52 bra 	$L__BB2_33;
	mad.lo.s32 	%r165, %r55, 3, %r42;
	mul.wide.s32 	%rd39, %r165, 4;
	add.s64 	%rd40, %rd2, %rd39;
	st.global.f32 	[%rd40], %f252;
$L__BB2_33:
	setp.lt.s32 	%p53, %r15, 1;
	setp.lt.s32 	%p54, %r13, 3;
	add.s32 	%r43, %r42, %r56;
	or.pred  	%p55, %p54, %p53;
	@%p55 bra 	$L__BB2_35;
	mul.wide.s32 	%rd41, %r43, 4;
	add.s64 	%rd42, %rd2, %rd41;
	st.global.f32 	[%rd42], %f251;
$L__BB2_35:
	setp.lt.s32 	%p56, %r13, 3;
	setp.lt.s32 	%p57, %r15, 2;
	or.pred  	%p58, %p56, %p57;
	@%p58 bra 	$L__BB2_37;
	add.s32 	%r166, %r43, %r55;
	mul.wide.s32 	%rd43, %r166, 4;
	add.s64 	%rd44, %rd2, %rd43;
	st.global.f32 	[%rd44], %f250;
$L__BB2_37:
	setp.lt.s32 	%p59, %r156, 3;
	@%p59 bra 	$L__BB2_39;
	shl.b32 	%r168, %r55, 1;
	add.s32 	%r169, %r43, %r168;
	mul.wide.s32 	%rd45, %r169, 4;
	add.s64 	%rd46, %rd2, %rd45;
	st.global.f32 	[%rd46], %f249;
$L__BB2_39:
	setp.lt.s32 	%p60, %r13, 3;
	setp.lt.s32 	%p61, %r14, 4;
	or.pred  	%p62, %p60, %p61;
	@%p62 bra 	$L__BB2_41;
	mad.lo.s32 	%r170, %r55, 3, %r43;
	mul.wide.s32 	%rd47, %r170, 4;
	add.s64 	%rd48, %rd2, %rd47;
	st.global.f32 	[%rd48], %f248;
$L__BB2_41:
	setp.lt.s32 	%p63, %r15, 1;
	setp.lt.s32 	%p64, %r13, 4;
	add.s32 	%r44, %r43, %r56;
	or.pred  	%p65, %p64, %p63;
	@%p65 bra 	$L__BB2_43;
	mul.wide.s32 	%rd49, %r44, 4;
	add.s64 	%rd50, %rd2, %rd49;
	st.global.f32 	[%rd50], %f247;
$L__BB2_43:
	setp.lt.s32 	%p66, %r13, 4;
	setp.lt.s32 	%p67, %r15, 2;
	or.pred  	%p68, %p66, %p67;
	@%p68 bra 	$L__BB2_45;
	add.s32 	%r171, %r44, %r55;
	mul.wide.s32 	%rd51, %r171, 4;
	add.s64 	%rd52, %rd2, %rd51;
	st.global.f32 	[%rd52], %f246;
$L__BB2_45:
	setp.lt.s32 	%p69, %r13, 4;
	setp.lt.s32 	%p70, %r15, 3;
	or.pred  	%p71, %p69, %p70;
	@%p71 bra 	$L__BB2_47;
	shl.b32 	%r172, %r55, 1;
	add.s32 	%r173, %r44, %r172;
	mul.wide.s32 	%rd53, %r173, 4;
	add.s64 	%rd54, %rd2, %rd53;
	st.global.f32 	[%rd54], %f245;
$L__BB2_47:
	min.s32 	%r174, %r13, %r14;
	setp.lt.s32 	%p72, %r174, 4;
	@%p72 bra 	$L__BB2_49;
	mad.lo.s32 	%r175, %r55, 3, %r44;
	mul.wide.s32 	%rd55, %r175, 4;
	add.s64 	%rd56, %rd2, %rd55;
	st.global.f32 	[%rd56], %f244;
$L__BB2_49:
	setp.lt.s32 	%p73, %r15, 1;
	setp.lt.s32 	%p74, %r13, 5;
	add.s32 	%r45, %r44, %r56;
	or.pred  	%p75, %p74, %p73;
	@%p75 bra 	$L__BB2_51;
	mul.wide.s32 	%rd57, %r45, 4;
	add.s64 	%rd58, %rd2, %rd57;
	st.global.f32 	[%rd58], %f243;
$L__BB2_51:
	setp.lt.s32 	%p76, %r13, 5;
	setp.lt.s32 	%p77, %r15, 2;
	or.pred  	%p78, %p76, %p77;
	@%p78 bra 	$L__BB2_53;
	add.s32 	%r176, %r45, %r55;
	mul.wide.s32 	%rd59, %r176, 4;
	add.s64 	%rd60, %rd2, %rd59;
	st.global.f32 	[%rd60], %f242;
$L__BB2_53:
	setp.lt.s32 	%p79, %r13, 5;
	setp.lt.s32 	%p80, %r15, 3;
	or.pred  	%p81, %p79, %p80;
	@%p81 bra 	$L__BB2_55;
	shl.b32 	%r177, %r55, 1;
	add.s32 	%r178, %r45, %r177;
	mul.wide.s32 	%rd61, %r178, 4;
	add.s64 	%rd62, %rd2, %rd61;
	st.global.f32 	[%rd62], %f241;
$L__BB2_55:
	setp.lt.s32 	%p82, %r13, 5;
	setp.lt.s32 	%p83, %r14, 4;
	or.pred  	%p84, %p82, %p83;
	@%p84 bra 	$L__BB2_57;
	mad.lo.s32 	%r179, %r55, 3, %r45;
	mul.wide.s32 	%rd63, %r179, 4;
	add.s64 	%rd64, %rd2, %rd63;
	st.global.f32 	[%rd64], %f240;
$L__BB2_57:
	setp.lt.s32 	%p85, %r15, 1;
	setp.lt.s32 	%p86, %r13, 6;
	add.s32 	%r46, %r45, %r56;
	or.pred  	%p87, %p86, %p85;
	@%p87 bra 	$L__BB2_59;
	mul.wide.s32 	%rd65, %r46, 4;
	add.s64 	%rd66, %rd2, %rd65;
	st.global.f32 	[%rd66], %f239;
$L__BB2_59:
	setp.lt.s32 	%p88, %r13, 6;
	setp.lt.s32 	%p89, %r15, 2;
	or.pred  	%p90, %p88, %p89;
	@%p90 bra 	$L__BB2_61;
	add.s32 	%r180, %r46, %r55;
	mul.wide.s32 	%rd67, %r180, 4;
	add.s64 	%rd68, %rd2, %rd67;
	st.global.f32 	[%rd68], %f238;
$L__BB2_61:
	setp.lt.s32 	%p91, %r13, 6;
	setp.lt.s32 	%p92, %r15, 3;
	or.pred  	%p93, %p91, %p92;
	@%p93 bra 	$L__BB2_63;
	shl.b32 	%r181, %r55, 1;
	add.s32 	%r182, %r46, %r181;
	mul.wide.s32 	%rd69, %r182, 4;
	add.s64 	%rd70, %rd2, %rd69;
	st.global.f32 	[%rd70], %f237;
$L__BB2_63:
	setp.lt.s32 	%p94, %r13, 6;
	setp.lt.s32 	%p95, %r14, 4;
	or.pred  	%p96, %p94, %p95;
	@%p96 bra 	$L__BB2_65;
	mad.lo.s32 	%r183, %r55, 3, %r46;
	mul.wide.s32 	%rd71, %r183, 4;
	add.s64 	%rd72, %rd2, %rd71;
	st.global.f32 	[%rd72], %f236;
$L__BB2_65:
	setp.lt.s32 	%p97, %r15, 1;
	setp.lt.s32 	%p98, %r13, 7;
	add.s32 	%r47, %r46, %r56;
	or.pred  	%p99, %p98, %p97;
	@%p99 bra 	$L__BB2_67;
	mul.wide.s32 	%rd73, %r47, 4;
	add.s64 	%rd74, %rd2, %rd73;
	st.global.f32 	[%rd74], %f235;
$L__BB2_67:
	setp.lt.s32 	%p100, %r13, 7;
	setp.lt.s32 	%p101, %r15, 2;
	or.pred  	%p102, %p100, %p101;
	@%p102 bra 	$L__BB2_69;
	add.s32 	%r184, %r47, %r55;
	mul.wide.s32 	%rd75, %r184, 4;
	add.s64 	%rd76, %rd2, %rd75;
	st.global.f32 	[%rd76], %f234;
$L__BB2_69:
	setp.lt.s32 	%p103, %r13, 7;
	setp.lt.s32 	%p104, %r15, 3;
	or.pred  	%p105, %p103, %p104;
	@%p105 bra 	$L__BB2_71;
	shl.b32 	%r185, %r55, 1;
	add.s32 	%r186, %r47, %r185;
	mul.wide.s32 	%rd77, %r186, 4;
	add.s64 	%rd78, %rd2, %rd77;
	st.global.f32 	[%rd78], %f233;
$L__BB2_71:
	setp.lt.s32 	%p106, %r13, 7;
	setp.lt.s32 	%p107, %r14, 4;
	or.pred  	%p108, %p106, %p107;
	@%p108 bra 	$L__BB2_73;
	mad.lo.s32 	%r187, %r55, 3, %r47;
	mul.wide.s32 	%rd79, %r187, 4;
	add.s64 	%rd80, %rd2, %rd79;
	st.global.f32 	[%rd80], %f232;
$L__BB2_73:
	setp.lt.s32 	%p109, %r15, 1;
	setp.lt.s32 	%p110, %r12, 8;
	add.s32 	%r48, %r47, %r56;
	or.pred  	%p111, %p110, %p109;
	@%p111 bra 	$L__BB2_75;
	mul.wide.s32 	%rd81, %r48, 4;
	add.s64 	%rd82, %rd2, %rd81;
	st.global.f32 	[%rd82], %f231;
$L__BB2_75:
	setp.lt.s32 	%p112, %r15, 2;
	setp.lt.s32 	%p113, %r12, 8;
	or.pred  	%p114, %p113, %p112;
	@%p114 bra 	$L__BB2_77;
	add.s32 	%r188, %r48, %r55;
	mul.wide.s32 	%rd83, %r188, 4;
	add.s64 	%rd84, %rd2, %rd83;
	st.global.f32 	[%rd84], %f230;
$L__BB2_77:
	setp.lt.s32 	%p115, %r15, 3;
	setp.lt.s32 	%p116, %r12, 8;
	or.pred  	%p117, %p116, %p115;
	@%p117 bra 	$L__BB2_79;
	shl.b32 	%r189, %r55, 1;
	add.s32 	%r190, %r48, %r189;
	mul.wide.s32 	%rd85, %r190, 4;
	add.s64 	%rd86, %rd2, %rd85;
	st.global.f32 	[%rd86], %f229;
$L__BB2_79:
	setp.lt.s32 	%p118, %r14, 4;
	setp.lt.s32 	%p119, %r12, 8;
	or.pred  	%p120, %p119, %p118;
	@%p120 bra 	$L__BB2_81;
	mad.lo.s32 	%r191, %r55, 3, %r48;
	mul.wide.s32 	%rd87, %r191, 4;
	add.s64 	%rd88, %rd2, %rd87;
	st.global.f32 	[%rd88], %f228;
$L__BB2_81:
	ret;

}
	// .globl	_Z11kernel__4_1PfS_S_iiiiiiiiiiiiiiii
.visible .entry _Z11kernel__4_1PfS_S_iiiiiiiiiiiiiiii(
	.param .u64 .ptr .align 1 _Z11kernel__4_1PfS_S_iiiiiiiiiiiiiiii_param_0,
	.param .u64 .ptr .align 1 _Z11kernel__4_1PfS_S_iiiiiiiiiiiiiiii_param_1,
	.param .u64 .ptr .align 1 _Z11kernel__4_1PfS_S_iiiiiiiiiiiiiiii_param_2,
	.param .u32 _Z11kernel__4_1PfS_S_iiiiiiiiiiiiiiii_param_3,
	.param .u32 _Z11kernel__4_1PfS_S_iiiiiiiiiiiiiiii_param_4,
	.param .u32 _Z11kernel__4_1PfS_S_iiiiiiiiiiiiiiii_param_5,
	.param .u32 _Z11kernel__4_1PfS_S_iiiiiiiiiiiiiiii_param_6,
	.param .u32 _Z11kernel__4_1PfS_S_iiiiiiiiiiiiiiii_param_7,
	.param .u32 _Z11kernel__4_1PfS_S_iiiiiiiiiiiiiiii_param_8,
	.param .u32 _Z11kernel__4_1PfS_S_iiiiiiiiiiiiiiii_param_9,
	.param .u32 _Z11kernel__4_1PfS_S_iiiiiiiiiiiiiiii_param_10,
	.param .u32 _Z11kernel__4_1PfS_S_iiiiiiiiiiiiiiii_param_11,
	.param .u32 _Z11kernel__4_1PfS_S_iiiiiiiiiiiiiiii_param_12,
	.param .u32 _Z11kernel__4_1PfS_S_iiiiiiiiiiiiiiii_param_13,
	.param .u32 _Z11kernel__4_1PfS_S_iiiiiiiiiiiiiiii_param_14,
	.param .u32 _Z11kernel__4_1PfS_S_iiiiiiiiiiiiiiii_param_15,
	.param .u32 _Z11kernel__4_1PfS_S_iiiiiiiiiiiiiiii_param_16,
	.param .u32 _Z11kernel__4_1PfS_S_iiiiiiiiiiiiiiii_param_17,
	.param .u32 _Z11kernel__4_1PfS_S_iiiiiiiiiiiiiiii_param_18
)
{
	.reg .pred 	%p<127>;
	.reg .b32 	%r<210>;
	.reg .b32 	%f<312>;
	.reg .b64 	%rd<89>;
	// demoted variable
	.shared .align 4 .b8 _ZZ11kernel__4_1PfS_S_iiiiiiiiiiiiiiiiE4sm_a[4096];
	// demoted variable
	.shared .align 4 .b8 _ZZ11kernel__4_1PfS_S_iiiiiiiiiiiiiiiiE4sm_b[4096];
	ld.param.u64 	%rd4, [_Z11kernel__4_1PfS_S_iiiiiiiiiiiiiiii_param_0];
	ld.param.u64 	%rd5, [_Z11kernel__4_1PfS_S_iiiiiiiiiiiiiiii_param_1];
	ld.param.u64 	%rd6, [_Z11kernel__4_1PfS_S_iiiiiiiiiiiiiiii_param_2];
	ld.param.u32 	%r55, [_Z11kernel__4_1PfS_S_iiiiiiiiiiiiiiii_param_3];
	ld.param.u32 	%r56, [_Z11kernel__4_1PfS_S_iiiiiiiiiiiiiiii_param_4];
	ld.param.u32 	%r64, [_Z11kernel__4_1PfS_S_iiiiiiiiiiiiiiii_param_5];
	ld.param.u32 	%r57, [_Z11kernel__4_1PfS_S_iiiiiiiiiiiiiiii_param_6];
	ld.param.u32 	%r58, [_Z11kernel__4_1PfS_S_iiiiiiiiiiiiiiii_param_7];
	ld.param.u32 	%r59, [_Z11kernel__4_1PfS_S_iiiiiiiiiiiiiiii_param_8];
	ld.param.u32 	%r65, [_Z11kernel__4_1PfS_S_iiiiiiiiiiiiiiii_param_9];
	ld.param.u32 	%r66, [_Z11kernel__4_1PfS_S_iiiiiiiiiiiiiiii_param_10];
	ld.param.u32 	%r67, [_Z11kernel__4_1PfS_S_iiiiiiiiiiiiiiii_param_11];
	ld.param.u32 	%r68, [_Z11kernel__4_1PfS_S_iiiiiiiiiiiiiiii_param_12];
	ld.param.u32 	%r61, [_Z11kernel__4_1PfS_S_iiiiiiiiiiiiiiii_param_16];
	ld.param.u32 	%r62, [_Z11kernel__4_1PfS_S_iiiiiiiiiiiiiiii_param_17];
	ld.param.u32 	%r63, [_Z11kernel__4_1PfS_S_iiiiiiiiiiiiiiii_param_18];
	cvta.to.global.u64 	%rd1, %rd5;
	cvta.to.global.u64 	%rd2, %rd6;
	cvta.to.global.u64 	%rd3, %rd4;
	mov.u32 	%r1, %tid.x;
	and.b32  	%r2, %r1, 15;
	shr.u32 	%r69, %r1, 4;
	mov.u32 	%r3, %tid.y;
	mov.u32 	%r70, %ctaid.x;
	mul.lo.s32 	%r71, %r66, %r65;
	mul.lo.s32 	%r72, %r71, %r67;
	mul.lo.s32 	%r73, %r72, %r68;
	div.u32 	%r4, %r70, %r73;
	mul.lo.s32 	%r74, %r4, %r73;
	sub.s32 	%r75, %r70, %r74;
	div.s32 	%r76, %r75, %r72;
	mul.lo.s32 	%r77, %r76, %r72;
	sub.s32 	%r78, %r75, %r77;
	div.s32 	%r79, %r78, %r71;
	mul.lo.s32 	%r80, %r79, %r71;
	sub.s32 	%r81, %r78, %r80;
	div.s32 	%r82, %r81, %r65;
	mul.lo.s32 	%r83, %r82, %r65;
	sub.s32 	%r84, %r81, %r83;
	shl.b32 	%r85, %r84, 4;
	or.b32  	%r5, %r85, %r2;
	shl.b32 	%r86, %r82, 3;
	add.s32 	%r6, %r86, %r3;
	shl.b32 	%r7, %r79, 3;
	shl.b32 	%r8, %r76, 2;
	add.s32 	%r87, %r4, %r69;
	mad.lo.s32 	%r88, %r87, %r57, %r8;
	mad.lo.s32 	%r89, %r88, %r64, %r7;
	mad.lo.s32 	%r90, %r89, %r56, %r6;
	mad.lo.s32 	%r9, %r90, %r55, %r5;
	sub.s32 	%r91, %r55, %r85;
	shr.s32 	%r92, %r55, 31;
	shr.u32 	%r93, %r92, 28;
	add.s32 	%r94, %r55, %r93;
	and.b32  	%r95, %r94, -16;
	sub.s32 	%r96, %r55, %r95;
	setp.lt.s32 	%p2, %r91, 16;
	selp.b32 	%r10, %r96, 16, %p2;
	sub.s32 	%r97, %r56, %r86;
	shr.s32 	%r98, %r56, 31;
	shr.u32 	%r99, %r98, 29;
	add.s32 	%r100, %r56, %r99;
	and.b32  	%r101, %r100, -8;
	sub.s32 	%r102, %r56, %r101;
	setp.lt.s32 	%p3, %r97, 8;
	selp.b32 	%r11, %r102, 8, %p3;
	sub.s32 	%r12, %r64, %r7;
	shr.s32 	%r103, %r64, 31;
	shr.u32 	%r104, %r103, 29;
	add.s32 	%r105, %r64, %r104;
	and.b32  	%r106, %r105, -8;
	sub.s32 	%r107, %r64, %r106;
	setp.gt.s32 	%p4, %r12, 7;
	selp.b32 	%r13, 8, %r107, %p4;
	sub.s32 	%r14, %r57, %r8;
	shr.s32 	%r108, %r57, 31;
	shr.u32 	%r109, %r108, 30;
	add.s32 	%r110, %r57, %r109;
	and.b32  	%r111, %r110, -4;
	sub.s32 	%r112, %r57, %r111;
	setp.gt.s32 	%p5, %r14, 3;
	selp.b32 	%r15, 4, %r112, %p5;
	setp.lt.s32 	%p6, %r63, 1;
	mov.f32 	%f248, 0f00000000;
	mov.f32 	%f249, %f248;
	mov.f32 	%f250, %f248;
	mov.f32 	%f251, %f248;
	mov.f32 	%f252, %f248;
	mov.f32 	%f253, %f248;
	mov.f32 	%f254, %f248;
	mov.f32 	%f255, %f248;
	mov.f32 	%f256, %f248;
	mov.f32 	%f257, %f248;
	mov.f32 	%f258, %f248;
	mov.f32 	%f259, %f248;
	mov.f32 	%f260, %f248;
	mov.f32 	%f261, %f248;
	mov.f32 	%f262, %f248;
	mov.f32 	%f263, %f248;
	mov.f32 	%f264, %f248;
	mov.f32 	%f265, %f248;
	mov.f32 	%f266, %f248;
	mov.f32 	%f267, %f248;
	mov.f32 	%f268, %f248;
	mov.f32 	%f269, %f248;
	mov.f32 	%f270, %f248;
	mov.f32 	%f271, %f248;
	mov.f32 	%f272, %f248;
	mov.f32 	%f273, %f248;
	mov.f32 	%f274, %f248;
	mov.f32 	%f275, %f248;
	mov.f32 	%f276, %f248;
	mov.f32 	%f277, %f248;
	mov.f32 	%f278, %f248;
	mov.f32 	%f279, %f248;
	@%p6 bra 	$L__BB3_19;
	setp.gt.s32 	%p7, %r58, %r4;
	setp.lt.s32 	%p8, %r2, %r10;
	and.pred  	%p1, %p7, %p8;
	mad.lo.s32 	%r16, %r4, %r57, %r8;
	shl.b32 	%r114, %r1, 8;
	mov.u32 	%r115, _ZZ11kernel__4_1PfS_S_iiiiiiiiiiiiiiiiE4sm_b;
	add.s32 	%r17, %r115, %r114;
	and.b32  	%r116, %r1, 1008;
	or.b32  	%r18, %r2, %r116;
	and.b32  	%r19, %r13, 3;
	shl.b32 	%r117, %r3, 8;
	shl.b32 	%r118, %r1, 2;
	add.s32 	%r119, %r117, %r118;
	mov.u32 	%r120, _ZZ11kernel__4_1PfS_S_iiiiiiiiiiiiiiiiE4sm_a;
	add.s32 	%r121, %r119, %r120;
	add.s32 	%r20, %r121, 2048;
	mov.b32 	%r202, 0;
	mov.f32 	%f248, 0f00000000;
	not.pred 	%p12, %p1;
	shl.b32 	%r162, %r18, 2;
	mov.u32 	%r203, %r202;
$L__BB3_2:
	.pragma "nounroll";
	setp.lt.s32 	%p9, %r15, 1;
	add.s32 	%r23, %r202, 16;
	sub.s32 	%r122, %r23, %r63;
	setp.gt.s32 	%p10, %r122, 0;
	selp.b32 	%r203, %r122, %r203, %p10;
	sub.s32 	%r25, 16, %r203;
	setp.ge.u32 	%p11, %r3, %r25;
	or.pred  	%p13, %p12, %p11;
	or.pred  	%p14, %p13, %p9;
	@%p14 bra 	$L__BB3_7;
	ld.param.u32 	%r201, [_Z11kernel__4_1PfS_S_iiiiiiiiiiiiiiii_param_14];
	neg.s32 	%r205, %r15;
	add.s32 	%r126, %r202, %r3;
	mul.lo.s32 	%r27, %r126, %r201;
	add.s32 	%r28, %r126, 8;
	shl.b32 	%r29, %r201, 3;
	mov.b32 	%r206, 0;
	mov.u32 	%r204, %r20;
$L__BB3_4:
	setp.ge.u32 	%p15, %r28, %r63;
	add.s32 	%r127, %r16, %r206;
	mad.lo.s32 	%r128, %r127, %r55, %r5;
	add.s32 	%r33, %r128, %r27;
	mul.wide.u32 	%rd7, %r33, 4;
	add.s64 	%rd8, %rd1, %rd7;
	ld.global.f32 	%f163, [%rd8];
	st.shared.f32 	[%r204+-2048], %f163;
	@%p15 bra 	$L__BB3_6;
	add.s32 	%r129, %r33, %r29;
	mul.wide.u32 	%rd9, %r129, 4;
	add.s64 	%rd10, %rd1, %rd9;
	ld.global.f32 	%f164, [%rd10];
	st.shared.f32 	[%r204], %f164;
$L__BB3_6:
	add.s32 	%r206, %r206, 1;
	add.s32 	%r205, %r205, 1;
	setp.ne.s32 	%p16, %r205, 0;
	add.s32 	%r204, %r204, 64;
	@%p16 bra 	$L__BB3_4;
$L__BB3_7:
	setp.lt.s32 	%p17, %r13, 1;
	setp.ge.s32 	%p18, %r3, %r11;
	setp.ge.u32 	%p19, %r1, %r25;
	or.pred  	%p20, %p18, %p19;
	or.pred  	%p21, %p20, %p17;
	@%p21 bra 	$L__BB3_15;
	setp.lt.u32 	%p22, %r13, 4;
	add.s32 	%r37, %r202, %r1;
	mov.b32 	%r208, 0;
	@%p22 bra 	$L__BB3_11;
	mov.b32 	%r207, 0;
$L__BB3_10:
	add.s32 	%r133, %r7, %r207;
	mad.lo.s32 	%r134, %r133, %r56, %r6;
	mad.lo.s32 	%r135, %r134, %r59, %r37;
	mul.wide.u32 	%rd11, %r135, 4;
	add.s64 	%rd12, %rd2, %rd11;
	ld.global.f32 	%f165, [%rd12];
	shl.b32 	%r136, %r207, 3;
	add.s32 	%r137, %r136, %r3;
	shl.b32 	%r138, %r137, 2;
	add.s32 	%r139, %r17, %r138;
	st.shared.f32 	[%r139], %f165;
	add.s32 	%r140, %r134, %r56;
	mad.lo.s32 	%r141, %r140, %r59, %r37;
	mul.wide.u32 	%rd13, %r141, 4;
	add.s64 	%rd14, %rd2, %rd13;
	ld.global.f32 	%f166, [%rd14];
	st.shared.f32 	[%r139+32], %f166;
	add.s32 	%r142, %r140, %r56;
	mad.lo.s32 	%r143, %r142, %r59, %r37;
	mul.wide.u32 	%rd15, %r143, 4;
	add.s64 	%rd16, %rd2, %rd15;
	ld.global.f32 	%f167, [%rd16];
	st.shared.f32 	[%r139+64], %f167;
	add.s32 	%r144, %r142, %r56;
	mad.lo.s32 	%r145, %r144, %r59, %r37;
	mul.wide.u32 	%rd17, %r145, 4;
	add.s64 	%rd18, %rd2, %rd17;
	ld.global.f32 	%f168, [%rd18];
	st.shared.f32 	[%r139+96], %f168;
	add.s32 	%r207, %r207, 4;
	and.b32  	%r208, %r13, 2147483644;
	setp.ne.s32 	%p23, %r207, %r208;
	@%p23 bra 	$L__BB3_10;
$L__BB3_11:
	setp.eq.s32 	%p24, %r19, 0;
	@%p24 bra 	$L__BB3_15;
	setp.eq.s32 	%p25, %r19, 1;
	add.s32 	%r146, %r7, %r208;
	mad.lo.s32 	%r42, %r146, %r56, %r6;
	mad.lo.s32 	%r147, %r42, %r59, %r37;
	mul.wide.u32 	%rd19, %r147, 4;
	add.s64 	%rd20, %rd2, %rd19;
	ld.global.f32 	%f169, [%rd20];
	shl.b32 	%r148, %r208, 3;
	add.s32 	%r149, %r148, %r3;
	shl.b32 	%r150, %r149, 2;
	add.s32 	%r43, %r17, %r150;
	st.shared.f32 	[%r43], %f169;
	@%p25 bra 	$L__BB3_15;
	setp.eq.s32 	%p26, %r19, 2;
	add.s32 	%r44, %r42, %r56;
	mad.lo.s32 	%r151, %r44, %r59, %r37;
	mul.wide.u32 	%rd21, %r151, 4;
	add.s64 	%rd22, %rd2, %rd21;
	ld.global.f32 	%f170, [%rd22];
	st.shared.f32 	[%r43+32], %f170;
	@%p26 bra 	$L__BB3_15;
	add.s32 	%r152, %r44, %r56;
	mad.lo.s32 	%r153, %r152, %r59, %r37;
	mul.wide.u32 	%rd23, %r153, 4;
	add.s64 	%rd24, %rd2, %rd23;
	ld.global.f32 	%f171, [%rd24];
	st.shared.f32 	[%r43+64], %f171;
$L__BB3_15:
	bar.sync 	0;
	setp.gt.s32 	%p27, %r203, 15;
	@%p27 bra 	$L__BB3_18;
	max.s32 	%r45, %r25, 1;
	mov.b32 	%r209, 0;
$L__BB3_17:
	shl.b32 	%r155, %r209, 8;
	mov.u32 	%r156, _ZZ11kernel__4_1PfS_S_iiiiiiiiiiiiiiiiE4sm_b;
	add.s32 	%r157, %r156, %r155;
	shl.b32 	%r158, %r3, 2;
	add.s32 	%r159, %r157, %r158;
	mov.u32 	%r160, _ZZ11kernel__4_1PfS_S_iiiiiiiiiiiiiiiiE4sm_a;
	add.s32 	%r161, %r160, %r155;
	ld.shared.f32 	%f172, [%r159+224];
	ld.shared.f32 	%f173, [%r159+192];
	ld.shared.f32 	%f174, [%r159+160];
	ld.shared.f32 	%f175, [%r159+128];
	ld.shared.f32 	%f176, [%r159+96];
	ld.shared.f32 	%f177, [%r159+64];
	ld.shared.f32 	%f178, [%r159+32];
	ld.shared.f32 	%f179, [%r159];
	add.s32 	%r163, %r161, %r162;
	ld.shared.f32 	%f180, [%r163];
	fma.rn.f32 	%f279, %f179, %f180, %f279;
	fma.rn.f32 	%f275, %f178, %f180, %f275;
	fma.rn.f32 	%f271, %f177, %f180, %f271;
	fma.rn.f32 	%f267, %f176, %f180, %f267;
	fma.rn.f32 	%f263, %f175, %f180, %f263;
	fma.rn.f32 	%f259, %f174, %f180, %f259;
	fma.rn.f32 	%f255, %f173, %f180, %f255;
	fma.rn.f32 	%f251, %f172, %f180, %f251;
	ld.shared.f32 	%f181, [%r163+64];
	fma.rn.f32 	%f278, %f179, %f181, %f278;
	fma.rn.f32 	%f274, %f178, %f181, %f274;
	fma.rn.f32 	%f270, %f177, %f181, %f270;
	fma.rn.f32 	%f266, %f176, %f181, %f266;
	fma.rn.f32 	%f262, %f175, %f181, %f262;
	fma.rn.f32 	%f258, %f174, %f181, %f258;
	fma.rn.f32 	%f254, %f173, %f181, %f254;
	fma.rn.f32 	%f250, %f172, %f181, %f250;
	ld.shared.f32 	%f182, [%r163+128];
	fma.rn.f32 	%f277, %f179, %f182, %f277;
	fma.rn.f32 	%f273, %f178, %f182, %f273;
	fma.rn.f32 	%f269, %f177, %f182, %f269;
	fma.rn.f32 	%f265, %f176, %f182, %f265;
	fma.rn.f32 	%f261, %f175, %f182, %f261;
	fma.rn.f32 	%f257, %f174, %f182, %f257;
	fma.rn.f32 	%f253, %f173, %f182, %f253;
	fma.rn.f32 	%f249, %f172, %f182, %f249;
	ld.shared.f32 	%f183, [%r163+192];
	fma.rn.f32 	%f276, %f179, %f183, %f276;
	fma.rn.f32 	%f272, %f178, %f183, %f272;
	fma.rn.f32 	%f268, %f177, %f183, %f268;
	fma.rn.f32 	%f264, %f176, %f183, %f264;
	fma.rn.f32 	%f260, %f175, %f183, %f260;
	fma.rn.f32 	%f256, %f174, %f183, %f256;
	fma.rn.f32 	%f252, %f173, %f183, %f252;
	fma.rn.f32 	%f248, %f172, %f183, %f248;
	add.s32 	%r209, %r209, 1;
	setp.ne.s32 	%p28, %r209, %r45;
	@%p28 bra 	$L__BB3_17;
$L__BB3_18:
	bar.sync 	0;
	setp.lt.s32 	%p29, %r23, %r63;
	mov.u32 	%r202, %r23;
	@%p29 bra 	$L__BB3_2;
$L__BB3_19:
	setp.gt.s32 	%p30, %r58, %r4;
	setp.ge.s32 	%p31, %r2, %r10;
	setp.lt.u32 	%p32, %r1, 16;
	and.pred  	%p33, %p32, %p30;
	not.pred 	%p35, %p33;
	or.pred  	%p36, %p31, %p35;
	setp.ge.s32 	%p37, %r3, %r11;
	or.pred  	%p38, %p36, %p37;
	@%p38 bra 	$L__BB3_84;
	min.s32 	%r165, %r13, %r15;
	setp.lt.s32 	%p39, %r165, 1;
	@%p39 bra 	$L__BB3_22;
	mul.wide.s32 	%rd25, %r9, 4;
	add.s64 	%rd26, %rd3, %rd25;
	st.global.f32 	[%rd26], %f279;
$L__BB3_22:
	setp.lt.s32 	%p40, %r13, 1;
	setp.lt.s32 	%p41, %r15, 2;
	or.pred  	%p42, %p40, %p41;
	@%p42 bra 	$L__BB3_24;
	add.s32 	%r166, %r9, %r61;
	mul.wide.s32 	%rd27, %r166, 4;
	add.s64 	%rd28, %rd3, %rd27;
	st.global.f32 	[%rd28], %f278;
$L__BB3_24:
	setp.lt.s32 	%p43, %r13, 1;
	setp.lt.s32 	%p44, %r15, 3;
	or.pred  	%p45, %p43, %p44;
	@%p45 bra 	$L__BB3_26;
	shl.b32 	%r167, %r61, 1;
	add.s32 	%r168, %r9, %r167;
	mul.wide.s32 	%rd29, %r168, 4;
	add.s64 	%rd30, %rd3, %rd29;
	st.global.f32 	[%rd30], %f277;
$L__BB3_26:
	setp.lt.s32 	%p46, %r13, 1;
	setp.lt.s32 	%p47, %r14, 4;
	or.pred  	%p48, %p46, %p47;
	@%p48 bra 	$L__BB3_28;
	mad.lo.s32 	%r169, %r61, 3, %r9;
	mul.wide.s32 	%rd31, %r169, 4;
	add.s64 	%rd32, %rd3, %rd31;
	st.global.f32 	[%rd32], %f276;
$L__BB3_28:
	setp.lt.s32 	%p49, %r15, 1;
	setp.lt.s32 	%p50, %r13, 2;
	add.s32 	%r48, %r9, %r62;
	or.pred  	%p51, %p50, %p49;
	@%p51 bra 	$L__BB3_30;
	mul.wide.s32 	%rd33, %r48, 4;
	add.s64 	%rd34, %rd3, %rd33;
	st.global.f32 	[%rd34], %f275;
$L__BB3_30:
	setp.lt.s32 	%p52, %r165, 2;
	@%p52 bra 	$L__BB3_32;
	add.s32 	%r171, %r48, %r61;
	mul.wide.s32 	%rd35, %r171, 4;
	add.s64 	%rd36, %rd3, %rd35;
	st.global.f32 	[%rd36], %f274;
$L__BB3_32:
	setp.lt.s32 	%p53, %r13, 2;
	setp.lt.s32 	%p54, %r15, 3;
	or.pred  	%p55, %p53, %p54;
	@%p55 bra 	$L__BB3_34;
	shl.b32 	%r172, %r61, 1;
	add.s32 	%r173, %r48, %r172;
	mul.wide.s32 	%rd37, %r173, 4;
	add.s64 	%rd38, %rd3, %rd37;
	st.global.f32 	[%rd38], %f273;
$L__BB3_34:
	setp.lt.s32 	%p56, %r13, 2;
	setp.lt.s32 	%p57, %r14, 4;
	or.pred  	%p58, %p56, %p57;
	@%p58 bra 	$L__BB3_36;
	mad.lo.s32 	%r174, %r61, 3, %r48;
	mul.wide.s32 	%rd39, %r174, 4;
	add.s64 	%rd40, %rd3, %rd39;
	st.global.f32 	[%rd40], %f272;
$L__BB3_36:
	setp.lt.s32 	%p59, %r15, 1;
	setp.lt.s32 	%p60, %r13, 3;
	add.s32 	%r49, %r48, %r62;
	or.pred  	%p61, %p60, %p59;
	@%p61 bra 	$L__BB3_38;
	mul.wide.s32 	%rd41, %r49, 4;
	add.s64 	%rd42, %rd3, %rd41;
	st.global.f32 	[%rd42], %f271;
$L__BB3_38:
	setp.lt.s32 	%p62, %r13, 3;
	setp.lt.s32 	%p63, %r15, 2;
	or.pred  	%p64, %p62, %p63;
	@%p64 bra 	$L__BB3_40;
	add.s32 	%r175, %r49, %r61;
	mul.wide.s32 	%rd43, %r175, 4;
	add.s64 	%rd44, %rd3, %rd43;
	st.global.f32 	[%rd44], %f270;
$L__BB3_40:
	setp.lt.s32 	%p65, %r165, 3;
	@%p65 bra 	$L__BB3_42;
	shl.b32 	%r177, %r61, 1;
	add.s32 	%r178, %r49, %r177;
	mul.wide.s32 	%rd45, %r178, 4;
	add.s64 	%rd46, %rd3, %rd45;
	st.global.f32 	[%rd46], %f269;
$L__BB3_42:
	setp.lt.s32 	%p66, %r13, 3;
	setp.lt.s32 	%p67, %r14, 4;
	or.pred  	%p68, %p66, %p67;
	@%p68 bra 	$L__BB3_44;
	mad.lo.s32 	%r179, %r61, 3, %r49;
	mul.wide.s32 	%rd47, %r179, 4;
	add.s64 	%rd48, %rd3, %rd47;
	st.global.f32 	[%rd48], %f268;
$L__BB3_44:
	setp.lt.s32 	%p69, %r15, 1;
	setp.lt.s32 	%p70, %r13, 4;
	add.s32 	%r50, %r49, %r62;
	or.pred  	%p71, %p70, %p69;
	@%p71 bra 	$L__BB3_46;
	mul.wide.s32 	%rd49, %r50, 4;
	add.s64 	%rd50, %rd3, %rd49;
	st.global.f32 	[%rd50], %f267;
$L__BB3_46:
	setp.lt.s32 	%p72, %r13, 4;
	setp.lt.s32 	%p73, %r15, 2;
	or.pred  	%p74, %p72, %p73;
	@%p74 bra 	$L__BB3_48;
	add.s32 	%r180, %r50, %r61;
	mul.wide.s32 	%rd51, %r180, 4;
	add.s64 	%rd52, %rd3, %rd51;
	st.global.f32 	[%rd52], %f266;
$L__BB3_48:
	setp.lt.s32 	%p75, %r13, 4;
	setp.lt.s32 	%p76, %r15, 3;
	or.pred  	%p77, %p75, %p76;
	@%p77 bra 	$L__BB3_50;
	shl.b32 	%r181, %r61, 1;
	add.s32 	%r182, %r50, %r181;
	mul.wide.s32 	%rd53, %r182, 4;
	add.s64 	%rd54, %rd3, %rd53;
	st.global.f32 	[%rd54], %f265;
$L__BB3_50:
	min.s32 	%r183, %r13, %r14;
	setp.lt.s32 	%p78, %r183, 4;
	@%p78 bra 	$L__BB3_52;
	mad.lo.s32 	%r184, %r61, 3, %r50;
	mul.wide.s32 	%rd55, %r184, 4;
	add.s64 	%rd56, %rd3, %rd55;
	st.global.f32 	[%rd56], %f264;
$L__BB3_52:
	setp.lt.s32 	%p79, %r15, 1;
	setp.lt.s32 	%p80, %r13, 5;
	add.s32 	%r51, %r50, %r62;
	or.pred  	%p81, %p80, %p79;
	@%p81 bra 	$L__BB3_54;
	mul.wide.s32 	%rd57, %r51, 4;
	add.s64 	%rd58, %rd3, %rd57;
	st.global.f32 	[%rd58], %f263;
$L__BB3_54:
	setp.lt.s32 	%p82, %r13, 5;
	setp.lt.s32 	%p83, %r15, 2;
	or.pred  	%p84, %p82, %p83;
	@%p84 bra 	$L__BB3_56;
	add.s32 	%r185, %r51, %r61;
	mul.wide.s32 	%rd59, %r185, 4;
	add.s64 	%rd60, %rd3, %rd59;
	st.global.f32 	[%rd60], %f262;
$L__BB3_56:
	setp.lt.s32 	%p85, %r13, 5;
	setp.lt.s32 	%p86, %r15, 3;
	or.pred  	%p87, %p85, %p86;
	@%p87 bra 	$L__BB3_58;
	shl.b32 	%r186, %r61, 1;
	add.s32 	%r187, %r51, %r186;
	mul.wide.s32 	%rd61, %r187, 4;
	add.s64 	%rd62, %rd3, %rd61;
	st.global.f32 	[%rd62], %f261;
$L__BB3_58:
	setp.lt.s32 	%p88, %r13, 5;
	setp.lt.s32 	%p89, %r14, 4;
	or.pred  	%p90, %p88, %p89;
	@%p90 bra 	$L__BB3_60;
	mad.lo.s32 	%r188, %r61, 3, %r51;
	mul.wide.s32 	%rd63, %r188, 4;
	add.s64 	%rd64, %rd3, %rd63;
	st.global.f32 	[%rd64], %f260;
$L__BB3_60:
	setp.lt.s32 	%p91, %r15, 1;
	setp.lt.s32 	%p92, %r13, 6;
	add.s32 	%r52, %r51, %r62;
	or.pred  	%p93, %p92, %p91;
	@%p93 bra 	$L__BB3_62;
	mul.wide.s32 	%rd65, %r52, 4;
	add.s64 	%rd66, %rd3, %rd65;
	st.global.f32 	[%rd66], %f259;
$L__BB3_62:
	setp.lt.s32 	%p94, %r13, 6;
	setp.lt.s32 	%p95, %r15, 2;
	or.pred  	%p96, %p94, %p95;
	@%p96 bra 	$L__BB3_64;
	add.s32 	%r189, %r52, %r61;
	mul.wide.s32 	%rd67, %r189, 4;
	add.s64 	%rd68, %rd3, %rd67;
	st.global.f32 	[%rd68], %f258;
$L__BB3_64:
	setp.lt.s32 	%p97, %r13, 6;
	setp.lt.s32 	%p98, %r15, 3;
	or.pred  	%p99, %p97, %p98;
	@%p99 bra 	$L__BB3_66;
	shl.b32 	%r190, %r61, 1;
	add.s32 	%r191, %r52, %r190;
	mul.wide.s32 	%rd69, %r191, 4;
	add.s64 	%rd70, %rd3, %rd69;
	st.global.f32 	[%rd70], %f257;
$L__BB3_66:
	setp.lt.s32 	%p100, %r13, 6;
	setp.lt.s32 	%p101, %r14, 4;
	or.pred  	%p102, %p100, %p101;
	@%p102 bra 	$L__BB3_68;
	mad.lo.s32 	%r192, %r61, 3, %r52;
	mul.wide.s32 	%rd71, %r192, 4;
	add.s64 	%rd72, %rd3, %rd71;
	st.global.f32 	[%rd72], %f256;
$L__BB3_68:
	setp.lt.s32 	%p103, %r15, 1;
	setp.lt.s32 	%p104, %r13, 7;
	add.s32 	%r53, %r52, %r62;
	or.pred  	%p105, %p104, %p103;
	@%p105 bra 	$L__BB3_70;
	mul.wide.s32 	%rd73, %r53, 4;
	add.s64 	%rd74, %rd3, %rd73;
	st.global.f32 	[%rd74], %f255;
$L__BB3_70:
	setp.lt.s32 	%p106, %r13, 7;
	setp.lt.s32 	%p107, %r15, 2;
	or.pred  	%p108, %p106, %p107;
	@%p108 bra 	$L__BB3_72;
	add.s32 	%r193, %r53, %r61;
	mul.wide.s32 	%rd75, %r193, 4;
	add.s64 	%rd76, %rd3, %rd75;
	st.global.f32 	[%rd76], %f254;
$L__BB3_72:
	setp.lt.s32 	%p109, %r13, 7;
	setp.lt.s32 	%p110, %r15, 3;
	or.pred  	%p111, %p109, %p110;
	@%p111 bra 	$L__BB3_74;
	shl.b32 	%r194, %r61, 1;
	add.s32 	%r195, %r53, %r194;
	mul.wide.s32 	%rd77, %r195, 4;
	add.s64 	%rd78, %rd3, %rd77;
	st.global.f32 	[%rd78], %f253;
$L__BB3_74:
	setp.lt.s32 	%p112, %r13, 7;
	setp.lt.s32 	%p113, %r14, 4;
	or.pred  	%p114, %p112, %p113;
	@%p114 bra 	$L__BB3_76;
	mad.lo.s32 	%r196, %r61, 3, %r53;
	mul.wide.s32 	%rd79, %r196, 4;
	add.s64 	%rd80, %rd3, %rd79;
	st.global.f32 	[%rd80], %f252;
$L__BB3_76:
	setp.lt.s32 	%p115, %r15, 1;
	setp.lt.s32 	%p116, %r12, 8;
	add.s32 	%r54, %r53, %r62;
	or.pred  	%p117, %p116, %p115;
	@%p117 bra 	$L__BB3_78;
	mul.wide.s32 	%rd81, %r54, 4;
	add.s64 	%rd82, %rd3, %rd81;
	st.global.f32 	[%rd82], %f251;
$L__BB3_78:
	setp.lt.s32 	%p118, %r15, 2;
	setp.lt.s32 	%p119, %r12, 8;
	or.pred  	%p120, %p119, %p118;
	@%p120 bra 	$L__BB3_80;
	add.s32 	%r197, %r54, %r61;
	mul.wide.s32 	%rd83, %r197, 4;
	add.s64 	%rd84, %rd3, %rd83;
	st.global.f32 	[%rd84], %f250;
$L__BB3_80:
	setp.lt.s32 	%p121, %r15, 3;
	setp.lt.s32 	%p122, %r12, 8;
	or.pred  	%p123, %p122, %p121;
	@%p123 bra 	$L__BB3_82;
	shl.b32 	%r198, %r61, 1;
	add.s32 	%r199, %r54, %r198;
	mul.wide.s32 	%rd85, %r199, 4;
	add.s64 	%rd86, %rd3, %rd85;
	st.global.f32 	[%rd86], %f249;
$L__BB3_82:
	setp.lt.s32 	%p124, %r14, 4;
	setp.lt.s32 	%p125, %r12, 8;
	or.pred  	%p126, %p125, %p124;
	@%p126 bra 	$L__BB3_84;
	mad.lo.s32 	%r200, %r61, 3, %r54;
	mul.wide.s32 	%rd87, %r200, 4;
	add.s64 	%rd88, %rd3, %rd87;
	st.global.f32 	[%rd88], %f248;
$L__BB3_84:
	ret;

}


// ===== COMPILED SASS (sm_100) =====

	.target	sm_100

	.elftype	@"ET_EXEC"


//--------------------- .note.nv.tkinfo           --------------------------
	.section	.note.nv.tkinfo,"",@"SHT_NOTE"
	.sectionflags	@"SHF_NOTE_NV_TKINFO"
	.tkinfo
        /*0018*/ 	.word	0x00000002
        /*0030*/ 	.string	""
        /*0030*/ 	.string	"ptxas"
        /*0030*/ 	.string	"Cuda compilation tools, release 13.0, V13.0.88"
        /*0030*/ 	.string	"Build cuda_13.0.r13.0/compiler.36424714_0"
        /*0030*/ 	.string	"-arch sm_100 -m 64 "



//--------------------- .note.nv.cuinfo           --------------------------
	.section	.note.nv.cuinfo,"",@"SHT_NOTE"
	.sectionflags	@"SHF_NOTE_NV_CUINFO"
        /*0018*/ 	.short	0x0002
        /*001a*/ 	.short	0x0064
        /*001c*/ 	.short	0x0082
	.zero		2


//--------------------- .nv.info                  --------------------------
	.section	.nv.info,"",@"SHT_CUDA_INFO"
	.align	4


	//----- nvinfo : EIATTR_REGCOUNT
	.align		4
        /*0000*/ 	.byte	0x04, 0x2f
        /*0002*/ 	.short	(.L_1 - .L_0)
	.align		4
.L_0:
        /*0004*/ 	.word	index@(_Z11kernel__1_1PfS_S_iiiiiiiiiiiiiiii)
        /*0008*/ 	.word	0x00000040


	//----- nvinfo : EIATTR_FRAME_SIZE
	.align		4
.L_1:
        /*000c*/ 	.byte	0x04, 0x11
        /*000e*/ 	.short	(.L_3 - .L_2)
	.align		4
.L_2:
        /*0010*/ 	.word	index@(_Z11kernel__1_1PfS_S_iiiiiiiiiiiiiiii)
        /*0014*/ 	.word	0x00000000


	//----- nvinfo : EIATTR_REGCOUNT
	.align		4
.L_3:
        /*0018*/ 	.byte	0x04, 0x2f
        /*001a*/ 	.short	(.L_5 - .L_4)
	.align		4
.L_4:
        /*001c*/ 	.word	index@(_Z11kernel__2_1PfS_S_iiiiiiiiiiiiiiii)
        /*0020*/ 	.word	0x00000040


	//----- nvinfo : EIATTR_FRAME_SIZE
	.align		4
.L_5:
        /*0024*/ 	.byte	0x04, 0x11
        /*0026*/ 	.short	(.L_7 - .L_6)
	.align		4
.L_6:
        /*0028*/ 	.word	index@(_Z11kernel__2_1PfS_S_iiiiiiiiiiiiiiii)
        /*002c*/ 	.word	0x00000000


	//----- nvinfo : EIATTR_REGCOUNT
	.align		4
.L_7:
        /*0030*/ 	.byte	0x04, 0x2f
        /*0032*/ 	.short	(.L_9 - .L_8)
	.align		4
.L_8:
        /*0034*/ 	.word	index@(_Z11kernel__3_1PfS_S_iiiiiiiiiiiiiiii)
        /*0038*/ 	.word	0x00000048


	//----- nvinfo : EIATTR_FRAME_SIZE
	.align		4
.L_9:
        /*003c*/ 	.byte	0x04, 0x11
        /*003e*/ 	.short	(.L_11 - .L_10)
	.align		4
.L_10:
        /*0040*/ 	.word	index@(_Z11kernel__3_1PfS_S_iiiiiiiiiiiiiiii)
        /*0044*/ 	.word	0x00000000


	//----- nvinfo : EIATTR_REGCOUNT
	.align		4
.L_11:
        /*0048*/ 	.byte	0x04, 0x2f
        /*004a*/ 	.short	(.L_13 - .L_12)
	.align		4
.L_12:
        /*004c*/ 	.word	index@(_Z11kernel__4_1PfS_S_iiiiiiiiiiiiiiii)
        /*0050*/ 	.word	0x00000040


	//----- nvinfo : EIATTR_FRAME_SIZE
	.align		4
.L_13:
        /*0054*/ 	.byte	0x04, 0x11
        /*0056*/ 	.short	(.L_15 - .L_14)
	.align		4
.L_14:
        /*0058*/ 	.word	index@(_Z11kernel__4_1PfS_S_iiiiiiiiiiiiiiii)
        /*005c*/ 	.word	0x00000000


	//----- nvinfo : EIATTR_MIN_STACK_SIZE
	.align		4
.L_15:
        /*0060*/ 	.byte	0x04, 0x12
        /*0062*/ 	.short	(.L_17 - .L_16)
	.align		4
.L_16:
        /*0064*/ 	.word	index@(_Z11kernel__4_1PfS_S_iiiiiiiiiiiiiiii)
        /*0068*/ 	.word	0x00000000


	//----- nvinfo : EIATTR_MIN_STACK_SIZE
	.align		4
.L_17:
        /*006c*/ 	.byte	0x04, 0x12
        /*006e*/ 	.short	(.L_19 - .L_18)
	.align		4
.L_18:
        /*0070*/ 	.word	index@(_Z11kernel__3_1PfS_S_iiiiiiiiiiiiiiii)
        /*0074*/ 	.word	0x00000000


	//----- nvinfo : EIATTR_MIN_STACK_SIZE
	.align		4
.L_19:
        /*0078*/ 	.byte	0x04, 0x12
        /*007a*/ 	.short	(.L_21 - .L_20)
	.align		4
.L_20:
        /*007c*/ 	.word	index@(_Z11kernel__2_1PfS_S_iiiiiiiiiiiiiiii)
        /*0080*/ 	.word	0x00000000


	//----- nvinfo : EIATTR_MIN_STACK_SIZE
	.align		4
.L_21:
        /*0084*/ 	.byte	0x04, 0x12
        /*0086*/ 	.short	(.L_23 - .L_22)
	.align		4
.L_22:
        /*0088*/ 	.word	index@(_Z11kernel__1_1PfS_S_iiiiiiiiiiiiiiii)
        /*008c*/ 	.word	0x00000000
.L_23:


//--------------------- .nv.compat                --------------------------
	.section	.nv.compat,"",@"SHT_CUDA_COMPAT_INFO"
	.align	4
        /*0000*/ 	.byte	0x02, 0x09, 0x00, 0x00, 0x02, 0x02, 0x01, 0x00, 0x02, 0x05, 0x05, 0x00, 0x03, 0x07, 0x01, 0x01
        /*0010*/ 	.byte	0x02, 0x03, 0x00, 0x00, 0x02, 0x06, 0x01, 0x00, 0x04, 0x0b, 0x08, 0x00, 0x09, 0x00, 0x00, 0x00
        /*0020*/ 	.byte	0x00, 0x00, 0x00, 0x00


//--------------------- .nv.info._Z11kernel__4_1PfS_S_iiiiiiiiiiiiiiii --------------------------
	.section	.nv.info._Z11kernel__4_1PfS_S_iiiiiiiiiiiiiiii,"",@"SHT_CUDA_INFO"
	.sectionflags	@""
	.align	4


	//----- nvinfo : EIATTR_CUDA_API_VERSION
	.align		4
        /*0000*/ 	.byte	0x04, 0x37
        /*0002*/ 	.short	(.L_25 - .L_24)
.L_24:
        /*0004*/ 	.word	0x00000082


	//----- nvinfo : EIATTR_KPARAM_INFO
	.align		4
.L_25:
        /*0008*/ 	.byte	0x04, 0x17
        /*000a*/ 	.short	(.L_27 - .L_26)
.L_26:
        /*000c*/ 	.word	0x00000000
        /*0010*/ 	.short	0x0012
        /*0012*/ 	.short	0x0054
        /*0014*/ 	.byte	0x00, 0xf0, 0x11, 0x00


	//----- nvinfo : EIATTR_KPARAM_INFO
	.align		4
.L_27:
        /*0018*/ 	.byte	0x04, 0x17
        /*001a*/ 	.short	(.L_29 - .L_28)
.L_28:
        /*001c*/ 	.word	0x00000000
        /*0020*/ 	.short	0x0011
        /*0022*/ 	.short	0x0050
        /*0024*/ 	.byte	0x00, 0xf0, 0x11, 0x00


	//----- nvinfo : EIATTR_KPARAM_INFO
	.align		4
.L_29:
        /*0028*/ 	.byte	0x04, 0x17
        /*002a*/ 	.short	(.L_31 - .L_30)
.L_30:
        /*002c*/ 	.word	0x00000000
        /*0030*/ 	.short	0x0010
        /*0032*/ 	.short	0x004c
        /*0034*/ 	.byte	0x00, 0xf0, 0x11, 0x00


	//----- nvinfo : EIATTR_KPARAM_INFO
	.align		4
.L_31:
        /*0038*/ 	.byte	0x04, 0x17
        /*003a*/ 	.short	(.L_33 - .L_32)
.L_32:
        /*003c*/ 	.word	0x00000000
        /*0040*/ 	.short	0x000f
        /*0042*/ 	.short	0x0048
        /*0044*/ 	.byte	0x00, 0xf0, 0x11, 0x00


	//----- nvinfo : EIATTR_KPARAM_INFO
	.align		4
.L_33:
        /*0048*/ 	.byte	0x04, 0x17
        /*004a*/ 	.short	(.L_35 - .L_34)
.L_34:
        /*004c*/ 	.word	0x00000000
        /*0050*/ 	.short	0x000e
        /*0052*/ 	.short	0x0044
        /*0054*/ 	.byte	0x00, 0xf0, 0x11, 0x00


	//----- nvinfo : EIATTR_KPARAM_INFO
	.align		4
.L_35:
        /*0058*/ 	.byte	0x04, 0x17
        /*005a*/ 	.short	(.L_37 - .L_36)
.L_36:
        /*005c*/ 	.word	0x00000000
        /*0060*/ 	.short	0x000d
        /*0062*/ 	.short	0x0040
        /*0064*/ 	.byte	0x00, 0xf0, 0x11, 0x00


	//----- nvinfo : EIATTR_KPARAM_INFO
	.align		4
.L_37:
        /*0068*/ 	.byte	0x04, 0x17
        /*006a*/ 	.short	(.L_39 - .L_38)
.L_38:
        /*006c*/ 	.word	0x00000000
        /*0070*/ 	.short	0x000c
        /*0072*/ 	.short	0x003c
        /*0074*/ 	.byte	0x00, 0xf0, 0x11, 0x00


	//----- nvinfo : EIATTR_KPARAM_INFO
	.align		4
.L_39:
        /*0078*/ 	.byte	0x04, 0x17
        /*007a*/ 	.short	(.L_41 - .L_40)
.L_40:
        /*007c*/ 	.word	0x00000000
        /*0080*/ 	.short	0x000b
        /*0082*/ 	.short	0x0038
        /*0084*/ 	.byte	0x00, 0xf0, 0x11, 0x00


	//----- nvinfo : EIATTR_KPARAM_INFO
	.align		4
.L_41:
        /*0088*/ 	.byte	0x04, 0x17
        /*008a*/ 	.short	(.L_43 - .L_42)
.L_42:
        /*008c*/ 	.word	0x00000000
        /*0090*/ 	.short	0x000a
        /*0092*/ 	.short	0x0034
        /*0094*/ 	.byte	0x00, 0xf0, 0x11, 0x00


	//----- nvinfo : EIATTR_KPARAM_INFO
	.align		4
.L_43:
        /*0098*/ 	.byte	0x04, 0x17
        /*009a*/ 	.short	(.L_45 - .L_44)
.L_44:
        /*009c*/ 	.word	0x00000000
        /*00a0*/ 	.short	0x0009
        /*00a2*/ 	.short	0x0030
        /*00a4*/ 	.byte	0x00, 0xf0, 0x11, 0x00


	//----- nvinfo : EIATTR_KPARAM_INFO
	.align		4
.L_45:
        /*00a8*/ 	.byte	0x04, 0x17
        /*00aa*/ 	.short	(.L_47 - .L_46)
.L_46:
        /*00ac*/ 	.word	0x00000000
        /*00b0*/ 	.short	0x0008
        /*00b2*/ 	.short	0x002c
        /*00b4*/ 	.byte	0x00, 0xf0, 0x11, 0x00


	//----- nvinfo : EIATTR_KPARAM_INFO
	.align		4
.L_47:
        /*00b8*/ 	.byte	0x04, 0x17
        /*00ba*/ 	.short	(.L_49 - .L_48)
.L_48:
        /*00bc*/ 	.word	0x00000000
        /*00c0*/ 	.short	0x0007
        /*00c2*/ 	.short	0x0028
        /*00c4*/ 	.byte	0x00, 0xf0, 0x11, 0x00


	//----- nvinfo : EIATTR_KPARAM_INFO
	.align		4
.L_49:
        /*00c8*/ 	.byte	0x04, 0x17
        /*00ca*/ 	.short	(.L_51 - .L_50)
.L_50:
        /*00cc*/ 	.word	0x00000000
        /*00d0*/ 	.short	0x0006
        /*00d2*/ 	.short	0x0024
        /*00d4*/ 	.byte	0x00, 0xf0, 0x11, 0x00


	//----- nvinfo : EIATTR_KPARAM_INFO
	.align		4
.L_51:
        /*00d8*/ 	.byte	0x04, 0x17
        /*00da*/ 	.short	(.L_53 - .L_52)
.L_52:
        /*00dc*/ 	.word	0x00000000
        /*00e0*/ 	.short	0x0005
        /*00e2*/ 	.short	0x0020
        /*00e4*/ 	.byte	0x00, 0xf0, 0x11, 0x00


	//----- nvinfo : EIATTR_KPARAM_INFO
	.align		4
.L_53:
        /*00e8*/ 	.byte	0x04, 0x17
        /*00ea*/ 	.short	(.L_55 - .L_54)
.L_54:
        /*00ec*/ 	.word	0x00000000
        /*00f0*/ 	.short	0x0004
        /*00f2*/ 	.short	0x001c
        /*00f4*/ 	.byte	0x00, 0xf0, 0x11, 0x00


	//----- nvinfo : EIATTR_KPARAM_INFO
	.align		4
.L_55:
        /*00f8*/ 	.byte	0x04, 0x17
        /*00fa*/ 	.short	(.L_57 - .L_56)
.L_56:
        /*00fc*/ 	.word	0x00000000
        /*0100*/ 	.short	0x0003
        /*0102*/ 	.short	0x0018
        /*0104*/ 	.byte	0x00, 0xf0, 0x11, 0x00


	//----- nvinfo : EIATTR_KPARAM_INFO
	.align		4
.L_57:
        /*0108*/ 	.byte	0x04, 0x17
        /*010a*/ 	.short	(.L_59 - .L_58)
.L_58:
        /*010c*/ 	.word	0x00000000
        /*0110*/ 	.short	0x0002
        /*0112*/ 	.short	0x0010
        /*0114*/ 	.byte	0x00, 0xf5, 0x21, 0x00


	//----- nvinfo : EIATTR_KPARAM_INFO
	.align		4
.L_59:
        /*0118*/ 	.byte	0x04, 0x17
        /*011a*/ 	.short	(.L_61 - .L_60)
.L_60:
        /*011c*/ 	.word	0x00000000
        /*0120*/ 	.short	0x0001
        /*0122*/ 	.short	0x0008
        /*0124*/ 	.byte	0x00, 0xf5, 0x21, 0x00


	//----- nvinfo : EIATTR_KPARAM_INFO
	.align		4
.L_61:
        /*0128*/ 	.byte	0x04, 0x17
        /*012a*/ 	.short	(.L_63 - .L_62)
.L_62:
        /*012c*/ 	.word	0x00000000
        /*0130*/ 	.short	0x0000
        /*0132*/ 	.short	0x0000
        /*0134*/ 	.byte	0x00, 0xf5, 0x21, 0x00


	//----- nvinfo : EIATTR_SPARSE_MMA_MASK
	.align		4
.L_63:
        /*0138*/ 	.byte	0x03, 0x50
        /*013a*/ 	.short	0x0000


	//----- nvinfo : EIATTR_MAXREG_COUNT
	.align		4
        /*013c*/ 	.byte	0x03, 0x1b
        /*013e*/ 	.short	0x00ff


	//----- nvinfo : EIATTR_NUM_BARRIERS
	.align		4
        /*0140*/ 	.byte	0x02, 0x4c
        /*0142*/ 	.byte	0x01
	.zero		1


	//----- nvinfo : EIATTR_MERCURY_ISA_VERSION
	.align		4
        /*0144*/ 	.byte	0x03, 0x5f
        /*0146*/ 	.short	0x0101


	//----- nvinfo : EIATTR_VRC_CTA_INIT_COUNT
	.align		4
        /*0148*/ 	.byte	0x02, 0x4a
	.zero		1
	.zero		1


	//----- nvinfo : EIATTR_EXIT_INSTR_OFFSETS
	.align		4
        /*014c*/ 	.byte	0x04, 0x1c
        /*014e*/ 	.short	(.L_65 - .L_64)


	//   ....[0]....
.L_64:
        /*0150*/ 	.word	0x000031f0


	//   ....[1]....
        /*0154*/ 	.word	0x00003e60


	//   ....[2]....
        /*0158*/ 	.word	0x00003ec0


	//----- nvinfo : EIATTR_CRS_STACK_SIZE
	.align		4
.L_65:
        /*015c*/ 	.byte	0x04, 0x1e
        /*015e*/ 	.short	(.L_67 - .L_66)
.L_66:
        /*0160*/ 	.word	0x00000000


	//----- nvinfo : EIATTR_CBANK_PARAM_SIZE
	.align		4
.L_67:
        /*0164*/ 	.byte	0x03, 0x19
        /*0166*/ 	.short	0x0058


	//----- nvinfo : EIATTR_PARAM_CBANK
	.align		4
        /*0168*/ 	.byte	0x04, 0x0a
        /*016a*/ 	.short	(.L_69 - .L_68)
	.align		4
.L_68:
        /*016c*/ 	.word	index@(.nv.constant0._Z11kernel__4_1PfS_S_iiiiiiiiiiiiiiii)
        /*0170*/ 	.short	0x0380
        /*0172*/ 	.short	0x0058


	//----- nvinfo : EIATTR_SW_WAR
	.align		4
.L_69:
        /*0174*/ 	.byte	0x04, 0x36
        /*0176*/ 	.short	(.L_71 - .L_70)
.L_70:
        /*0178*/ 	.word	0x00000008
.L_71:


//--------------------- .nv.info._Z11kernel__3_1PfS_S_iiiiiiiiiiiiiiii --------------------------
	.section	.nv.info._Z11kernel__3_1PfS_S_iiiiiiiiiiiiiiii,"",@"SHT_CUDA_INFO"
	.sectionflags	@""
	.align	4


	//----- nvinfo : EIATTR_CUDA_API_VERSION
	.align		4
        /*0000*/ 	.byte	0x04, 0x37
        /*0002*/ 	.short	(.L_73 - .L_72)
.L_72:
        /*0004*/ 	.word	0x00000082


	//----- nvinfo : EIATTR_KPARAM_INFO
	.align		4
.L_73:
        /*0008*/ 	.byte	0x04, 0x17
        /*000a*/ 	.short	(.L_75 - .L_74)
.L_74:
        /*000c*/ 	.word	0x00000000
        /*0010*/ 	.short	0x0012
        /*0012*/ 	.short	0x0054
        /*0014*/ 	.byte	0x00, 0xf0, 0x11, 0x00


	//----- nvinfo : EIATTR_KPARAM_INFO
	.align		4
.L_75:
        /*0018*/ 	.byte	0x04, 0x17
        /*001a*/ 	.short	(.L_77 - .L_76)
.L_76:
        /*001c*/ 	.word	0x00000000
        /*0020*/ 	.short	0x0011
        /*0022*/ 	.short	0x0050
        /*0024*/ 	.byte	0x00, 0xf0, 0x11, 0x00


	//----- nvinfo : EIATTR_KPARAM_INFO
	.align		4
.L_77:
        /*0028*/ 	.byte	0x04, 0x17
        /*002a*/ 	.short	(.L_79 - .L_78)
.L_78:
        /*002c*/ 	.word	0x00000000
        /*0030*/ 	.short	0x0010
        /*0032*/ 	.short	0x004c
        /*0034*/ 	.byte	0x00, 0xf0, 0x11, 0x00


	//----- nvinfo : EIATTR_KPARAM_INFO
	.align		4
.L_79:
        /*0038*/ 	.byte	0x04, 0x17
        /*003a*/ 	.short	(.L_81 - .L_80)
.L_80:
        /*003c*/ 	.word	0x00000000
        /*0040*/ 	.short	0x000f
        /*0042*/ 	.short	0x0048
        /*0044*/ 	.byte	0x00, 0xf0, 0x11, 0x00


	//----- nvinfo : EIATTR_KPARAM_INFO
	.align		4
.L_81:
        /*0048*/ 	.byte	0x04, 0x17
        /*004a*/ 	.short	(.L_83 - .L_82)
.L_82:
        /*004c*/ 	.word	0x00000000
        /*0050*/ 	.short	0x000e
        /*0052*/ 	.short	0x0044
        /*0054*/ 	.byte	0x00, 0xf0, 0x11, 0x00


	//----- nvinfo : EIATTR_KPARAM_INFO
	.align		4
.L_83:
        /*0058*/ 	.byte	0x04, 0x17
        /*005a*/ 	.short	(.L_85 - .L_84)
.L_84:
        /*005c*/ 	.word	0x00000000
        /*0060*/ 	.short	0x000d
        /*0062*/ 	.short	0x0040
        /*0064*/ 	.byte	0x00, 0xf0, 0x11, 0x00


	//----- nvinfo : EIATTR_KPARAM_INFO
	.align		4
.L_85:
        /*0068*/ 	.byte	0x04, 0x17
        /*006a*/ 	.short	(.L_87 - .L_86)
.L_86:
        /*006c*/ 	.word	0x00000000
        /*0070*/ 	.short	0x000c
        /*0072*/ 	.short	0x003c
        /*0074*/ 	.byte	0x00, 0xf0, 0x11, 0x00


	//----- nvinfo : EIATTR_KPARAM_INFO
	.align		4
.L_87:
        /*0078*/ 	.byte	0x04, 0x17
        /*007a*/ 	.short	(.L_89 - .L_88)
.L_88:
        /*007c*/ 	.word	0x00000000
        /*0080*/ 	.short	0x000b
        /*0082*/ 	.short	0x0038
        /*0084*/ 	.byte	0x00, 0xf0, 0x11, 0x00


	//----- nvinfo : EIATTR_KPARAM_INFO
	.align		4
.L_89:
        /*0088*/ 	.byte	0x04, 0x17
        /*008a*/ 	.short	(.L_91 - .L_90)
.L_90:
        /*008c*/ 	.word	0x00000000
        /*0090*/ 	.short	0x000a
        /*0092*/ 	.short	0x0034
        /*0094*/ 	.byte	0x00, 0xf0, 0x11, 0x00


	//----- nvinfo : EIATTR_KPARAM_INFO
	.align		4
.L_91:
        /*0098*/ 	.byte	0x04, 0x17
        /*009a*/ 	.short	(.L_93 - .L_92)
.L_92:
        /*009c*/ 	.word	0x00000000
        /*00a0*/ 	.short	0x0009
        /*00a2*/ 	.short	0x0030
        /*00a4*/ 	.byte	0x00, 0xf0, 0x11, 0x00


	//----- nvinfo : EIATTR_KPARAM_INFO
	.align		4
.L_93:
        /*00a8*/ 	.byte	0x04, 0x17
        /*00aa*/ 	.short	(.L_95 - .L_94)
.L_94:
        /*00ac*/ 	.word	0x00000000
        /*00b0*/ 	.short	0x0008
        /*00b2*/ 	.short	0x002c
        /*00b4*/ 	.byte	0x00, 0xf0, 0x11, 0x00


	//----- nvinfo : EIATTR_KPARAM_INFO
	.align		4
.L_95:
        /*00b8*/ 	.byte	0x04, 0x17
        /*00ba*/ 	.short	(.L_97 - .L_96)
.L_96:
        /*00bc*/ 	.word	0x00000000
        /*00c0*/ 	.short	0x0007
        /*00c2*/ 	.short	0x0028
        /*00c4*/ 	.byte	0x00, 0xf0, 0x11, 0x00


	//----- nvinfo : EIATTR_KPARAM_INFO
	.align		4
.L_97:
        /*00c8*/ 	.byte	0x04, 0x17
        /*00ca*/ 	.short	(.L_99 - .L_98)
.L_98:
        /*00cc*/ 	.word	0x00000000
        /*00d0*/ 	.short	0x0006
        /*00d2*/ 	.short	0x0024
        /*00d4*/ 	.byte	0x00, 0xf0, 0x11, 0x00


	//----- nvinfo : EIATTR_KPARAM_INFO
	.align		4
.L_99:
        /*00d8*/ 	.byte	0x04, 0x17
        /*00da*/ 	.short	(.L_101 - .L_100)
.L_100:
        /*00dc*/ 	.word	0x00000000
        /*00e0*/ 	.short	0x0005
        /*00e2*/ 	.short	0x0020
        /*00e4*/ 	.byte	0x00, 0xf0, 0x11, 0x00


	//----- nvinfo : EIATTR_KPARAM_INFO
	.align		4
.L_101:
        /*00e8*/ 	.byte	0x04, 0x17
        /*00ea*/ 	.short	(.L_103 - .L_102)
.L_102:
        /*00ec*/ 	.word	0x00000000
        /*00f0*/ 	.short	0x0004
        /*00f2*/ 	.short	0x001c
        /*00f4*/ 	.byte	0x00, 0xf0, 0x11, 0x00


	//----- nvinfo : EIATTR_KPARAM_INFO
	.align		4
.L_103:
        /*00f8*/ 	.byte	0x04, 0x17
        /*00fa*/ 	.short	(.L_105 - .L_104)
.L_104:
        /*00fc*/ 	.word	0x00000000
        /*0100*/ 	.short	0x0003
        /*0102*/ 	.short	0x0018
        /*0104*/ 	.byte	0x00, 0xf0, 0x11, 0x00


	//----- nvinfo : EIATTR_KPARAM_INFO
	.align		4
.L_105:
        /*0108*/ 	.byte	0x04, 0x17
        /*010a*/ 	.short	(.L_107 - .L_106)
.L_106:
        /*010c*/ 	.word	0x00000000
        /*0110*/ 	.short	0x0002
        /*0112*/ 	.short	0x0010
        /*0114*/ 	.byte	0x00, 0xf5, 0x21, 0x00


	//----- nvinfo : EIATTR_KPARAM_INFO
	.align		4
.L_107:
        /*0118*/ 	.byte	0x04, 0x17
        /*011a*/ 	.short	(.L_109 - .L_108)
.L_108:
        /*011c*/ 	.word	0x00000000
        /*0120*/ 	.short	0x0001
        /*0122*/ 	.short	0x0008
        /*0124*/ 	.byte	0x00, 0xf5, 0x21, 0x00


	//----- nvinfo : EIATTR_KPARAM_INFO
	.align		4
.L_109:
        /*0128*/ 	.byte	0x04, 0x17
        /*012a*/ 	.short	(.L_111 - .L_110)
.L_110:
        /*012c*/ 	.word	0x00000000
        /*0130*/ 	.short	0x0000
        /*0132*/ 	.short	0x0000
        /*0134*/ 	.byte	0x00, 0xf5, 0x21, 0x00


	//----- nvinfo : EIATTR_SPARSE_MMA_MASK
	.align		4
.L_111:
        /*0138*/ 	.byte	0x03, 0x50
        /*013a*/ 	.short	0x0000


	//----- nvinfo : EIATTR_MAXREG_COUNT
	.align		4
        /*013c*/ 	.byte	0x03, 0x1b
        /*013e*/ 	.short	0x00ff


	//----- nvinfo : EIATTR_NUM_BARRIERS
	.align		4
        /*0140*/ 	.byte	0x02, 0x4c
        /*0142*/ 	.byte	0x01
	.zero		1


	//----- nvinfo : EIATTR_MERCURY_ISA_VERSION
	.align		4
        /*0144*/ 	.byte	0x03, 0x5f
        /*0146*/ 	.short	0x0101


	//----- nvinfo : EIATTR_VRC_CTA_INIT_COUNT
	.align		4
        /*0148*/ 	.byte	0x02, 0x4a
	.zero		1
	.zero		1


	//----- nvinfo : EIATTR_EXIT_INSTR_OFFSETS
	.align		4
        /*014c*/ 	.byte	0x04, 0x1c
        /*014e*/ 	.short	(.L_113 - .L_112)


	//   ....[0]....
.L_112:
        /*0150*/ 	.word	0x00001fc0


	//   ....[1]....
        /*0154*/ 	.word	0x00002c30


	//   ....[2]....
        /*0158*/ 	.word	0x00002c90


	//----- nvinfo : EIATTR_CRS_STACK_SIZE
	.align		4
.L_113:
        /*015c*/ 	.byte	0x04, 0x1e
        /*015e*/ 	.short	(.L_115 - .L_114)
.L_114:
        /*0160*/ 	.word	0x00000000


	//----- nvinfo : EIATTR_CBANK_PARAM_SIZE
	.align		4
.L_115:
        /*0164*/ 	.byte	0x03, 0x19
        /*0166*/ 	.short	0x0058


	//----- nvinfo : EIATTR_PARAM_CBANK
	.align		4
        /*0168*/ 	.byte	0x04, 0x0a
        /*016a*/ 	.short	(.L_117 - .L_116)
	.align		4
.L_116:
        /*016c*/ 	.word	index@(.nv.constant0._Z11kernel__3_1PfS_S_iiiiiiiiiiiiiiii)
        /*0170*/ 	.short	0x0380
        /*0172*/ 	.short	0x0058


	//----- nvinfo : EIATTR_SW_WAR
	.align		4
.L_117:
        /*0174*/ 	.byte	0x04, 0x36
        /*0176*/ 	.short	(.L_119 - .L_118)
.L_118:
        /*0178*/ 	.word	0x00000008
.L_119:


//--------------------- .nv.info._Z11kernel__2_1PfS_S_iiiiiiiiiiiiiiii --------------------------
	.section	.nv.info._Z11kernel__2_1PfS_S_iiiiiiiiiiiiiiii,"",@"SHT_CUDA_INFO"
	.sectionflags	@""
	.align	4


	//----- nvinfo : EIATTR_CUDA_API_VERSION
	.align		4
        /*0000*/ 	.byte	0x04, 0x37
        /*0002*/ 	.short	(.L_121 - .L_120)
.L_120:
        /*0004*/ 	.word	0x00000082


	//----- nvinfo : EIATTR_KPARAM_INFO
	.align		4
.L_121:
        /*0008*/ 	.byte	0x04, 0x17
        /*000a*/ 	.short	(.L_123 - .L_122)
.L_122:
        /*000c*/ 	.word	0x00000000
        /*0010*/ 	.short	0x0012
        /*0012*/ 	.short	0x0054
        /*0014*/ 	.byte	0x00, 0xf0, 0x11, 0x00


	//----- nvinfo : EIATTR_KPARAM_INFO
	.align		4
.L_123:
        /*0018*/ 	.byte	0x04, 0x17
        /*001a*/ 	.short	(.L_125 - .L_124)
.L_124:
        /*001c*/ 	.word	0x00000000
        /*0020*/ 	.short	0x0011
        /*0022*/ 	.short	0x0050
        /*0024*/ 	.byte	0x00, 0xf0, 0x11, 0x00


	//----- nvinfo : EIATTR_KPARAM_INFO
	.align		4
.L_125:
        /*0028*/ 	.byte	0x04, 0x17
        /*002a*/ 	.short	(.L_127 - .L_126)
.L_126:
        /*002c*/ 	.word	0x00000000
        /*0030*/ 	.short	0x0010
        /*0032*/ 	.short	0x004c
        /*0034*/ 	.byte	0x00, 0xf0, 0x11, 0x00


	//----- nvinfo : EIATTR_KPARAM_INFO
	.align		4
.L_127:
        /*0038*/ 	.byte	0x04, 0x17
        /*003a*/ 	.short	(.L_129 - .L_128)
.L_128:
        /*003c*/ 	.word	0x00000000
        /*0040*/ 	.short	0x000f
        /*0042*/ 	.short	0x0048
        /*0044*/ 	.byte	0x00, 0xf0, 0x11, 0x00


	//----- nvinfo : EIATTR_KPARAM_INFO
	.align		4
.L_129:
        /*0048*/ 	.byte	0x04, 0x17
        /*004a*/ 	.short	(.L_131 - .L_130)
.L_130:
        /*004c*/ 	.word	0x00000000
        /*0050*/ 	.short	0x000e
        /*0052*/ 	.short	0x0044
        /*0054*/ 	.byte	0x00, 0xf0, 0x11, 0x00


	//----- nvinfo : EIATTR_KPARAM_INFO
	.align		4
.L_131:
        /*0058*/ 	.byte	0x04, 0x17
        /*005a*/ 	.short	(.L_133 - .L_132)
.L_132:
        /*005c*/ 	.word	0x00000000
        /*0060*/ 	.short	0x000d
        /*0062*/ 	.short	0x0040
        /*0064*/ 	.byte	0x00, 0xf0, 0x11, 0x00


	//----- nvinfo : EIATTR_KPARAM_INFO
	.align		4
.L_133:
        /*0068*/ 	.byte	0x04, 0x17
        /*006a*/ 	.short	(.L_135 - .L_134)
.L_134:
        /*006c*/ 	.word	0x00000000
        /*0070*/ 	.short	0x000c
        /*0072*/ 	.short	0x003c
        /*0074*/ 	.byte	0x00, 0xf0, 0x11, 0x00


	//----- nvinfo : EIATTR_KPARAM_INFO
	.align		4
.L_135:
        /*0078*/ 	.byte	0x04, 0x17
        /*007a*/ 	.short	(.L_137 - .L_136)
.L_136:
        /*007c*/ 	.word	0x00000000
        /*0080*/ 	.short	0x000b
        /*0082*/ 	.short	0x0038
        /*0084*/ 	.byte	0x00, 0xf0, 0x11, 0x00


	//----- nvinfo : EIATTR_KPARAM_INFO
	.align		4
.L_137:
        /*0088*/ 	.byte	0x04, 0x17
        /*008a*/ 	.short	(.L_139 - .L_138)
.L_138:
        /*008c*/ 	.word	0x00000000
        /*0090*/ 	.short	0x000a
        /*0092*/ 	.short	0x0034
        /*0094*/ 	.byte	0x00, 0xf0, 0x11, 0x00


	//----- nvinfo : EIATTR_KPARAM_INFO
	.align		4
.L_139:
        /*0098*/ 	.byte	0x04, 0x17
        /*009a*/ 	.short	(.L_141 - .L_140)
.L_140:
        /*009c*/ 	.word	0x00000000
        /*00a0*/ 	.short	0x0009
        /*00a2*/ 	.short	0x0030
        /*00a4*/ 	.byte	0x00, 0xf0, 0x11, 0x00


	//----- nvinfo : EIATTR_KPARAM_INFO
	.align		4
.L_141:
        /*00a8*/ 	.byte	0x04, 0x17
        /*00aa*/ 	.short	(.L_143 - .L_142)
.L_142:
        /*00ac*/ 	.word	0x00000000
        /*00b0*/ 	.short	0x0008
        /*00b2*/ 	.short	0x002c
        /*00b4*/ 	.byte	0x00, 0xf0, 0x11, 0x00


	//----- nvinfo : EIATTR_KPARAM_INFO
	.align		4
.L_143:
        /*00b8*/ 	.byte	0x04, 0x17
        /*00ba*/ 	.short	(.L_145 - .L_144)
.L_144:
        /*00bc*/ 	.word	0x00000000
        /*00c0*/ 	.short	0x0007
        /*00c2*/ 	.short	0x0028
        /*00c4*/ 	.byte	0x00, 0xf0, 0x11, 0x00


	//----- nvinfo : EIATTR_KPARAM_INFO
	.align		4
.L_145:
        /*00c8*/ 	.byte	0x04, 0x17
        /*00ca*/ 	.short	(.L_147 - .L_146)
.L_146:
        /*00cc*/ 	.word	0x00000000
        /*00d0*/ 	.short	0x0006
        /*00d2*/ 	.short	0x0024
        /*00d4*/ 	.byte	0x00, 0xf0, 0x11, 0x00


	//----- nvinfo : EIATTR_KPARAM_INFO
	.align		4
.L_147:
        /*00d8*/ 	.byte	0x04, 0x17
        /*00da*/ 	.short	(.L_149 - .L_148)
.L_148:
        /*00dc*/ 	.word	0x00000000
        /*00e0*/ 	.short	0x0005
        /*00e2*/ 	.short	0x0020
        /*00e4*/ 	.byte	0x00, 0xf0, 0x11, 0x00


	//----- nvinfo : EIATTR_KPARAM_INFO
	.align		4
.L_149:
        /*00e8*/ 	.byte	0x04, 0x17
        /*00ea*/ 	.short	(.L_151 - .L_150)
.L_150:
        /*00ec*/ 	.word	0x00000000
        /*00f0*/ 	.short	0x0004
        /*00f2*/ 	.short	0x001c
        /*00f4*/ 	.byte	0x00, 0xf0, 0x11, 0x00


	//----- nvinfo : EIATTR_KPARAM_INFO
	.align		4
.L_151:
        /*00f8*/ 	.byte	0x04, 0x17
        /*00fa*/ 	.short	(.L_153 - .L_152)
.L_152:
        /*00fc*/ 	.word	0x00000000
        /*0100*/ 	.short	0x0003
        /*0102*/ 	.short	0x0018
        /*0104*/ 	.byte	0x00, 0xf0, 0x11, 0x00


	//----- nvinfo : EIATTR_KPARAM_INFO
	.align		4
.L_153:
        /*0108*/ 	.byte	0x04, 0x17
        /*010a*/ 	.short	(.L_155 - .L_154)
.L_154:
        /*010c*/ 	.word	0x00000000
        /*0110*/ 	.short	0x0002
        /*0112*/ 	.short	0x0010
        /*0114*/ 	.byte	0x00, 0xf5, 0x21, 0x00


	//----- nvinfo : EIATTR_KPARAM_INFO
	.align		4
.L_155:
        /*0118*/ 	.byte	0x04, 0x17
        /*011a*/ 	.short	(.L_157 - .L_156)
.L_156:
        /*011c*/ 	.word	0x00000000
        /*0120*/ 	.short	0x0001
        /*0122*/ 	.short	0x0008
        /*0124*/ 	.byte	0x00, 0xf5, 0x21, 0x00


	//----- nvinfo : EIATTR_KPARAM_INFO
	.align		4
.L_157:
        /*0128*/ 	.byte	0x04, 0x17
        /*012a*/ 	.short	(.L_159 - .L_158)
.L_158:
        /*012c*/ 	.word	0x00000000
        /*0130*/ 	.short	0x0000
        /*0132*/ 	.short	0x0000
        /*0134*/ 	.byte	0x00, 0xf5, 0x21, 0x00


	//----- nvinfo : EIATTR_SPARSE_MMA_MASK
	.align		4
.L_159:
        /*0138*/ 	.byte	0x03, 0x50
        /*013a*/ 	.short	0x0000


	//----- nvinfo : EIATTR_MAXREG_COUNT
	.align		4
        /*013c*/ 	.byte	0x03, 0x1b
        /*013e*/ 	.short	0x00ff


	//----- nvinfo : EIATTR_NUM_BARRIERS
	.align		4
        /*0140*/ 	.byte	0x02, 0x4c
        /*0142*/ 	.byte	0x01
	.zero		1


	//----- nvinfo : EIATTR_MERCURY_ISA_VERSION
	.align		4
        /*0144*/ 	.byte	0x03, 0x5f
        /*0146*/ 	.short	0x0101


	//----- nvinfo : EIATTR_VRC_CTA_INIT_COUNT
	.align		4
        /*0148*/ 	.byte	0x02, 0x4a
	.zero		1
	.zero		1


	//----- nvinfo : EIATTR_EXIT_INSTR_OFFSETS
	.align		4
        /*014c*/ 	.byte	0x04, 0x1c
        /*014e*/ 	.short	(.L_161 - .L_160)


	//   ....[0]....
.L_160:
        /*0150*/ 	.word	0x00002ad0


	//----- nvinfo : EIATTR_CRS_STACK_SIZE
	.align		4
.L_161:
        /*0154*/ 	.byte	0x04, 0x1e
        /*0156*/ 	.short	(.L_163 - .L_162)
.L_162:
        /*0158*/ 	.word	0x00000000


	//----- nvinfo : EIATTR_CBANK_PARAM_SIZE
	.align		4
.L_163:
        /*015c*/ 	.byte	0x03, 0x19
        /*015e*/ 	.short	0x0058


	//----- nvinfo : EIATTR_PARAM_CBANK
	.align		4
        /*0160*/ 	.byte	0x04, 0x0a
        /*0162*/ 	.short	(.L_165 - .L_164)
	.align		4
.L_164:
        /*0164*/ 	.word	index@(.nv.constant0._Z11kernel__2_1PfS_S_iiiiiiiiiiiiiiii)
        /*0168*/ 	.short	0x0380
        /*016a*/ 	.short	0x0058


	//----- nvinfo : EIATTR_SW_WAR
	.align		4
.L_165:
        /*016c*/ 	.byte	0x04, 0x36
        /*016e*/ 	.short	(.L_167 - .L_166)
.L_166:
        /*0170*/ 	.word	0x00000008
.L_167:


//--------------------- .nv.info._Z11kernel__1_1PfS_S_iiiiiiiiiiiiiiii --------------------------
	.section	.nv.info._Z11kernel__1_1PfS_S_iiiiiiiiiiiiiiii,"",@"SHT_CUDA_INFO"
	.sectionflags	@""
	.align	4


	//----- nvinfo : EIATTR_CUDA_API_VERSION
	.align		4
        /*0000*/ 	.byte	0x04, 0x37
        /*0002*/ 	.short	(.L_169 - .L_168)
.L_168:
        /*0004*/ 	.word	0x00000082


	//----- nvinfo : EIATTR_KPARAM_INFO
	.align		4
.L_169:
        /*0008*/ 	.byte	0x04, 0x17
        /*000a*/ 	.short	(.L_171 - .L_170)
.L_170:
        /*000c*/ 	.word	0x00000000
        /*0010*/ 	.short	0x0012
        /*0012*/ 	.short	0x0054
        /*0014*/ 	.byte	0x00, 0xf0, 0x11, 0x00


	//----- nvinfo : EIATTR_KPARAM_INFO
	.align		4
.L_171:
        /*0018*/ 	.byte	0x04, 0x17
        /*001a*/ 	.short	(.L_173 - .L_172)
.L_172:
        /*001c*/ 	.word	0x00000000
        /*0020*/ 	.short	0x0011
        /*0022*/ 	.short	0x0050
        /*0024*/ 	.byte	0x00, 0xf0, 0x11, 0x00


	//----- nvinfo : EIATTR_KPARAM_INFO
	.align		4
.L_173:
        /*0028*/ 	.byte	0x04, 0x17
        /*002a*/ 	.short	(.L_175 - .L_174)
.L_174:
        /*002c*/ 	.word	0x00000000
        /*0030*/ 	.short	0x0010
        /*0032*/ 	.short	0x004c
        /*0034*/ 	.byte	0x00, 0xf0, 0x11, 0x00


	//----- nvinfo : EIATTR_KPARAM_INFO
	.align		4
.L_175:
        /*0038*/ 	.byte	0x04, 0x17
        /*003a*/ 	.short	(.L_177 - .L_176)
.L_176:
        /*003c*/ 	.word	0x00000000
        /*0040*/ 	.short	0x000f
        /*0042*/ 	.short	0x0048
        /*0044*/ 	.byte	0x00, 0xf0, 0x11, 0x00


	//----- nvinfo : EIATTR_KPARAM_INFO
	.align		4
.L_177:
        /*0048*/ 	.byte	0x04, 0x17
        /*004a*/ 	.short	(.L_179 - .L_178)
.L_178:
        /*004c*/ 	.word	0x00000000
        /*0050*/ 	.short	0x000e
        /*0052*/ 	.short	0x0044
        /*0054*/ 	.byte	0x00, 0xf0, 0x11, 0x00


	//----- nvinfo : EIATTR_KPARAM_INFO
	.align		4
.L_179:
        /*0058*/ 	.byte	0x04, 0x17
        /*005a*/ 	.short	(.L_181 - .L_180)
.L_180:
        /*005c*/ 	.word	0x00000000
        /*0060*/ 	.short	0x000d
        /*0062*/ 	.short	0x0040
        /*0064*/ 	.byte	0x00, 0xf0, 0x11, 0x00


	//----- nvinfo : EIATTR_KPARAM_INFO
	.align		4
.L_181:
        /*0068*/ 	.byte	0x04, 0x17
        /*006a*/ 	.short	(.L_183 - .L_182)
.L_182:
        /*006c*/ 	.word	0x00000000
        /*0070*/ 	.short	0x000c
        /*0072*/ 	.short	0x003c
        /*0074*/ 	.byte	0x00, 0xf0, 0x11, 0x00


	//----- nvinfo : EIATTR_KPARAM_INFO
	.align		4
.L_183:
        /*0078*/ 	.byte	0x04, 0x17
        /*007a*/ 	.short	(.L_185 - .L_184)
.L_184:
        /*007c*/ 	.word	0x00000000
        /*0080*/ 	.short	0x000b
        /*0082*/ 	.short	0x0038
        /*0084*/ 	.byte	0x00, 0xf0, 0x11, 0x00


	//----- nvinfo : EIATTR_KPARAM_INFO
	.align		4
.L_185:
        /*0088*/ 	.byte	0x04, 0x17
        /*008a*/ 	.short	(.L_187 - .L_186)
.L_186:
        /*008c*/ 	.word	0x00000000
        /*0090*/ 	.short	0x000a
        /*0092*/ 	.short	0x0034
        /*0094*/ 	.byte	0x00, 0xf0, 0x11, 0x00


	//----- nvinfo : EIATTR_KPARAM_INFO
	.align		4
.L_187:
        /*0098*/ 	.byte	0x04, 0x17
        /*009a*/ 	.short	(.L_189 - .L_188)
.L_188:
        /*009c*/ 	.word	0x00000000
        /*00a0*/ 	.short	0x0009
        /*00a2*/ 	.short	0x0030
        /*00a4*/ 	.byte	0x00, 0xf0, 0x11, 0x00


	//----- nvinfo : EIATTR_KPARAM_INFO
	.align		4
.L_189:
        /*00a8*/ 	.byte	0x04, 0x17
        /*00aa*/ 	.short	(.L_191 - .L_190)
.L_190:
        /*00ac*/ 	.word	0x00000000
        /*00b0*/ 	.short	0x0008
        /*00b2*/ 	.short	0x002c
        /*00b4*/ 	.byte	0x00, 0xf0, 0x11, 0x00


	//----- nvinfo : EIATTR_KPARAM_INFO
	.align		4
.L_191:
        /*00b8*/ 	.byte	0x04, 0x17
        /*00ba*/ 	.short	(.L_193 - .L_192)
.L_192:
        /*00bc*/ 	.word	0x00000000
        /*00c0*/ 	.short	0x0007
        /*00c2*/ 	.short	0x0028
        /*00c4*/ 	.byte	0x00, 0xf0, 0x11, 0x00


	//----- nvinfo : EIATTR_KPARAM_INFO
	.align		4
.L_193:
        /*00c8*/ 	.byte	0x04, 0x17
        /*00ca*/ 	.short	(.L_195 - .L_194)
.L_194:
        /*00cc*/ 	.word	0x00000000
        /*00d0*/ 	.short	0x0006
        /*00d2*/ 	.short	0x0024
        /*00d4*/ 	.byte	0x00, 0xf0, 0x11, 0x00


	//----- nvinfo : EIATTR_KPARAM_INFO
	.align		4
.L_195:
        /*00d8*/ 	.byte	0x04, 0x17
        /*00da*/ 	.short	(.L_197 - .L_196)
.L_196:
        /*00dc*/ 	.word	0x00000000
        /*00e0*/ 	.short	0x0005
        /*00e2*/ 	.short	0x0020
        /*00e4*/ 	.byte	0x00, 0xf0, 0x11, 0x00


	//----- nvinfo : EIATTR_KPARAM_INFO
	.align		4
.L_197:
        /*00e8*/ 	.byte	0x04, 0x17
        /*00ea*/ 	.short	(.L_199 - .L_198)
.L_198:
        /*00ec*/ 	.word	0x00000000
        /*00f0*/ 	.short	0x0004
        /*00f2*/ 	.short	0x001c
        /*00f4*/ 	.byte	0x00, 0xf0, 0x11, 0x00


	//----- nvinfo : EIATTR_KPARAM_INFO
	.align		4
.L_199:
        /*00f8*/ 	.byte	0x04, 0x17
        /*00fa*/ 	.short	(.L_201 - .L_200)
.L_200:
        /*00fc*/ 	.word	0x00000000
        /*0100*/ 	.short	0x0003
        /*0102*/ 	.short	0x0018
        /*0104*/ 	.byte	0x00, 0xf0, 0x11, 0x00


	//----- nvinfo : EIATTR_KPARAM_INFO
	.align		4
.L_201:
        /*0108*/ 	.byte	0x04, 0x17
        /*010a*/ 	.short	(.L_203 - .L_202)
.L_202:
        /*010c*/ 	.word	0x00000000
        /*0110*/ 	.short	0x0002
        /*0112*/ 	.short	0x0010
        /*0114*/ 	.byte	0x00, 0xf5, 0x21, 0x00


	//----- nvinfo : EIATTR_KPARAM_INFO
	.align		4
.L_203:
        /*0118*/ 	.byte	0x04, 0x17
        /*011a*/ 	.short	(.L_205 - .L_204)
.L_204:
        /*011c*/ 	.word	0x00000000
        /*0120*/ 	.short	0x0001
        /*0122*/ 	.short	0x0008
        /*0124*/ 	.byte	0x00, 0xf5, 0x21, 0x00


	//----- nvinfo : EIATTR_KPARAM_INFO
	.align		4
.L_205:
        /*0128*/ 	.byte	0x04, 0x17
        /*012a*/ 	.short	(.L_207 - .L_206)
.L_206:
        /*012c*/ 	.word	0x00000000
        /*0130*/ 	.short	0x0000
        /*0132*/ 	.short	0x0000
        /*0134*/ 	.byte	0x00, 0xf5, 0x21, 0x00


	//----- nvinfo : EIATTR_SPARSE_MMA_MASK
	.align		4
.L_207:
        /*0138*/ 	.byte	0x03, 0x50
        /*013a*/ 	.short	0x0000


	//----- nvinfo : EIATTR_MAXREG_COUNT
	.align		4
        /*013c*/ 	.byte	0x03, 0x1b
        /*013e*/ 	.short	0x00ff


	//----- nvinfo : EIATTR_NUM_BARRIERS
	.align		4
        /*0140*/ 	.byte	0x02, 0x4c
        /*0142*/ 	.byte	0x01
	.zero		1


	//----- nvinfo : EIATTR_MERCURY_ISA_VERSION
	.align		4
        /*0144*/ 	.byte	0x03, 0x5f
        /*0146*/ 	.short	0x0101


	//----- nvinfo : EIATTR_VRC_CTA_INIT_COUNT
	.align		4
        /*0148*/ 	.byte	0x02, 0x4a
	.zero		1
	.zero		1


	//----- nvinfo : EIATTR_EXIT_INSTR_OFFSETS
	.align		4
        /*014c*/ 	.byte	0x04, 0x1c
        /*014e*/ 	.short	(.L_209 - .L_208)


	//   ....[0]....
.L_208:
        /*0150*/ 	.word	0x000019f0


	//----- nvinfo : EIATTR_CBANK_PARAM_SIZE
	.align		4
.L_209:
        /*0154*/ 	.byte	0x03, 0x19
        /*0156*/ 	.short	0x0058


	//----- nvinfo : EIATTR_PARAM_CBANK
	.align		4
        /*0158*/ 	.byte	0x04, 0x0a
        /*015a*/ 	.short	(.L_211 - .L_210)
	.align		4
.L_210:
        /*015c*/ 	.word	index@(.nv.constant0._Z11kernel__1_1PfS_S_iiiiiiiiiiiiiiii)
        /*0160*/ 	.short	0x0380
        /*0162*/ 	.short	0x0058


	//----- nvinfo : EIATTR_SW_WAR
	.align		4
.L_211:
        /*0164*/ 	.byte	0x04, 0x36
        /*0166*/ 	.short	(.L_213 - .L_212)
.L_212:
        /*0168*/ 	.word	0x00000008
.L_213:


//--------------------- .nv.callgraph             --------------------------
	.section	.nv.callgraph,"",@"SHT_CUDA_CALLGRAPH"
	.align	4
	.sectionentsize	8
	.align		4
        /*0000*/ 	.word	0x00000000
	.align		4
        /*0004*/ 	.word	0xffffffff
	.align		4
        /*0008*/ 	.word	0x00000000
	.align		4
        /*000c*/ 	.word	0xfffffffe
	.align		4
        /*0010*/ 	.word	0x00000000
	.align		4
        /*0014*/ 	.word	0xfffffffd
	.align		4
        /*0018*/ 	.word	0x00000000
	.align		4
        /*001c*/ 	.word	0xfffffffc


//--------------------- .text._Z11kernel__4_1PfS_S_iiiiiiiiiiiiiiii --------------------------
	.section	.text._Z11kernel__4_1PfS_S_iiiiiiiiiiiiiiii,"ax",@progbits
	.align	128
        .global         _Z11kernel__4_1PfS_S_iiiiiiiiiiiiiiii
        .type           _Z11kernel__4_1PfS_S_iiiiiiiiiiiiiiii,@function
        .size           _Z11kernel__4_1PfS_S_iiiiiiiiiiiiiiii,(.L_x_50 - _Z11kernel__4_1PfS_S_iiiiiiiiiiiiiiii)
        .other          _Z11kernel__4_1PfS_S_iiiiiiiiiiiiiiii,@"STO_CUDA_ENTRY STV_DEFAULT"
_Z11kernel__4_1PfS_S_iiiiiiiiiiiiiiii:
.text._Z11kernel__4_1PfS_S_iiiiiiiiiiiiiiii:
[----:B------:R-:W-:Y:S08]  /*0000*/  LDC R1, c[0x0][0x37c] ;  /* 0x0000df00ff017b82 */ /* 0x000ff00000000800 */
[----:B------:R-:W0:Y:S01]  /*0010*/  LDC.64 R2, c[0x0][0x3b0] ;  /* 0x0000ec00ff027b82 */ /* 0x000e220000000a00 */
[----:B------:R-:W1:Y:S01]  /*0020*/  S2R R47, SR_TID.X ;  /* 0x00000000002f7919 */ /* 0x000e620000002100 */
[----:B------:R-:W-:Y:S01]  /*0030*/  HFMA2 R12, -RZ, RZ, 0, 0 ;  /* 0x00000000ff0c7431 */ /* 0x000fe200000001ff */
[----:B------:R-:W-:-:S02]  /*0040*/  CS2R R14, SRZ ;  /* 0x00000000000e7805 */ /* 0x000fc4000001ff00 */
[----:B------:R-:W-:Y:S01]  /*0050*/  CS2R R16, SRZ ;  /* 0x0000000000107805 */ /* 0x000fe2000001ff00 */
[----:B------:R-:W2:Y:S01]  /*0060*/  S2R R39, SR_TID.Y ;  /* 0x0000000000277919 */ /* 0x000ea20000002200 */
[----:B------:R-:W-:Y:S02]  /*0070*/  CS2R R26, SRZ ;  /* 0x00000000001a7805 */ /* 0x000fe4000001ff00 */
[----:B------:R-:W-:Y:S01]  /*0080*/  CS2R R28, SRZ ;  /* 0x00000000001c7805 */ /* 0x000fe2000001ff00 */
[----:B------:R-:W3:Y:S01]  /*0090*/  LDC.64 R4, c[0x0][0x3b8] ;  /* 0x0000ee00ff047b82 */ /* 0x000ee20000000a00 */
[----:B------:R-:W-:Y:S02]  /*00a0*/  CS2R R32, SRZ ;  /* 0x0000000000207805 */ /* 0x000fe4000001ff00 */
[----:B------:R-:W-:Y:S02]  /*00b0*/  CS2R R34, SRZ ;  /* 0x0000000000227805 */ /* 0x000fe4000001ff00 */
[----:B------:R-:W-:-:S02]  /*00c0*/  MOV R36, RZ ;  /* 0x000000ff00247202 */ /* 0x000fc40000000f00 */
[----:B------:R-:W-:Y:S02]  /*00d0*/  CS2R R20, SRZ ;  /* 0x0000000000147805 */ /* 0x000fe4000001ff00 */
[----:B------:R-:W-:Y:S02]  /*00e0*/  CS2R R22, SRZ ;  /* 0x0000000000167805 */ /* 0x000fe4000001ff00 */
[----:B------:R-:W-:Y:S02]  /*00f0*/  MOV R25, RZ ;  /* 0x000000ff00197202 */ /* 0x000fe40000000f00 */
[----:B------:R-:W-:Y:S01]  /*0100*/  CS2R R18, SRZ ;  /* 0x0000000000127805 */ /* 0x000fe2000001ff00 */
[----:B------:R-:W4:Y:S01]  /*0110*/  S2UR UR4, SR_CTAID.X ;  /* 0x00000000000479c3 */ /* 0x000f220000002500 */
[----:B------:R-:W0:Y:S02]  /*0120*/  LDCU.64 UR12, c[0x0][0x358] ;  /* 0x00006b00ff0c77ac */ /* 0x000e240008000a00 */
[----:B0-----:R-:W-:-:S05]  /*0130*/  IMAD R3, R3, R2, RZ ;  /* 0x0000000203037224 */ /* 0x001fca00078e02ff */
[----:B------:R-:W0:Y:S01]  /*0140*/  LDC.64 R30, c[0x0][0x3a0] ;  /* 0x0000e800ff1e7b82 */ /* 0x000e220000000a00 */
[----:B------:R-:W-:Y:S01]  /*0150*/  IABS R11, R3 ;  /* 0x00000003000b7213 */ /* 0x000fe20000000000 */
[----:B---3--:R-:W-:Y:S01]  /*0160*/  IMAD R0, R3, R4, RZ ;  /* 0x0000000403007224 */ /* 0x008fe200078e02ff */
[----:B-1----:R-:W-:-:S03]  /*0170*/  LOP3.LUT R46, R47, 0xf, RZ, 0xc0, !PT ;  /* 0x0000000f2f2e7812 */ /* 0x002fc600078ec0ff */
[----:B------:R-:W-:Y:S01]  /*0180*/  IMAD R6, R0, R5, RZ ;  /* 0x0000000500067224 */ /* 0x000fe200078e02ff */
[-C--:B------:R-:W-:Y:S02]  /*0190*/  IABS R8, R0.reuse ;  /* 0x0000000000087213 */ /* 0x080fe40000000000 */
[----:B------:R-:W-:Y:S01]  /*01a0*/  IABS R10, R0 ;  /* 0x00000000000a7213 */ /* 0x000fe20000000000 */
[----:B------:R-:W1:Y:S01]  /*01b0*/  I2F.U32.RP R7, R6 ;  /* 0x0000000600077306 */ /* 0x000e620000209000 */
[----:B------:R-:W-:Y:S02]  /*01c0*/  IADD3 R9, PT, PT, RZ, -R6, RZ ;  /* 0x80000006ff097210 */ /* 0x000fe40007ffe0ff */
[----:B------:R-:W-:-:S05]  /*01d0*/  ISETP.NE.U32.AND P2, PT, R6, RZ, PT ;  /* 0x000000ff0600720c */ /* 0x000fca0003f45070 */
[----:B-1----:R-:W1:Y:S02]  /*01e0*/  MUFU.RCP R7, R7 ;  /* 0x0000000700077308 */ /* 0x002e640000001000 */
[----:B-1----:R-:W-:-:S06]  /*01f0*/  IADD3 R4, PT, PT, R7, 0xffffffe, RZ ;  /* 0x0ffffffe07047810 */ /* 0x002fcc0007ffe0ff */
[----:B------:R-:W1:Y:S08]  /*0200*/  I2F.RP R7, R8 ;  /* 0x0000000800077306 */ /* 0x000e700000209400 */
[----:B------:R3:W5:Y:S08]  /*0210*/  F2I.FTZ.U32.TRUNC.NTZ R5, R4 ;  /* 0x0000000400057305 */ /* 0x000770000021f000 */
[----:B-1----:R-:W1:Y:S01]  /*0220*/  MUFU.RCP R7, R7 ;  /* 0x0000000700077308 */ /* 0x002e620000001000 */
[----:B---3--:R-:W-:-:S02]  /*0230*/  HFMA2 R4, -RZ, RZ, 0, 0 ;  /* 0x00000000ff047431 */ /* 0x008fc400000001ff */
[----:B-----5:R-:W-:-:S04]  /*0240*/  IMAD R9, R9, R5, RZ ;  /* 0x0000000509097224 */ /* 0x020fc800078e02ff */
[----:B------:R-:W-:-:S06]  /*0250*/  IMAD.HI.U32 R5, R5, R9, R4 ;  /* 0x0000000905057227 */ /* 0x000fcc00078e0004 */
[----:B----4-:R-:W-:Y:S01]  /*0260*/  IMAD.HI.U32 R38, R5, UR4, RZ ;  /* 0x0000000405267c27 */ /* 0x010fe2000f8e00ff */
[----:B-1----:R-:W-:-:S04]  /*0270*/  IADD3 R4, PT, PT, R7, 0xffffffe, RZ ;  /* 0x0ffffffe07047810 */ /* 0x002fc80007ffe0ff */
[----:B------:R-:W-:-:S05]  /*0280*/  IADD3 R5, PT, PT, -R38, RZ, RZ ;  /* 0x000000ff26057210 */ /* 0x000fca0007ffe1ff */
[----:B------:R-:W-:-:S05]  /*0290*/  IMAD R5, R6, R5, UR4 ;  /* 0x0000000406057e24 */ /* 0x000fca000f8e0205 */
[----:B------:R-:W-:-:S13]  /*02a0*/  ISETP.GE.U32.AND P0, PT, R5, R6, PT ;  /* 0x000000060500720c */ /* 0x000fda0003f06070 */
[----:B------:R-:W-:Y:S02]  /*02b0*/  @P0 IADD3 R5, PT, PT, -R6, R5, RZ ;  /* 0x0000000506050210 */ /* 0x000fe40007ffe1ff */
[----:B------:R-:W-:Y:S02]  /*02c0*/  @P0 IADD3 R38, PT, PT, R38, 0x1, RZ ;  /* 0x0000000126260810 */ /* 0x000fe40007ffe0ff */
[----:B------:R-:W-:Y:S02]  /*02d0*/  ISETP.GE.U32.AND P1, PT, R5, R6, PT ;  /* 0x000000060500720c */ /* 0x000fe40003f26070 */
[----:B------:R1:W3:Y:S02]  /*02e0*/  F2I.FTZ.U32.TRUNC.NTZ R5, R4 ;  /* 0x0000000400057305 */ /* 0x0002e4000021f000 */
[----:B-1----:R-:W-:-:S09]  /*02f0*/  MOV R4, RZ ;  /* 0x000000ff00047202 */ /* 0x002fd20000000f00 */
[----:B------:R-:W-:Y:S02]  /*0300*/  @P1 IADD3 R38, PT, PT, R38, 0x1, RZ ;  /* 0x0000000126261810 */ /* 0x000fe40007ffe0ff */
[----:B------:R-:W-:Y:S02]  /*0310*/  @!P2 LOP3.LUT R38, RZ, R6, RZ, 0x33, !PT ;  /* 0x00000006ff26a212 */ /* 0x000fe400078e33ff */
[----:B---3--:R-:W-:Y:S02]  /*0320*/  IADD3 R9, PT, PT, RZ, -R5, RZ ;  /* 0x80000005ff097210 */ /* 0x008fe40007ffe0ff */
[----:B------:R-:W-:-:S03]  /*0330*/  IADD3 R7, PT, PT, -R38, RZ, RZ ;  /* 0x000000ff26077210 */ /* 0x000fc60007ffe1ff */
[----:B------:R-:W-:Y:S02]  /*0340*/  IMAD R9, R9, R8, RZ ;  /* 0x0000000809097224 */ /* 0x000fe400078e02ff */
[----:B------:R-:W-:Y:S01]  /*0350*/  IMAD R7, R6, R7, UR4 ;  /* 0x0000000406077e24 */ /* 0x000fe2000f8e0207 */
[----:B------:R-:W1:Y:S01]  /*0360*/  LDCU UR4, c[0x0][0x3d4] ;  /* 0x00007a80ff0477ac */ /* 0x000e620008000800 */
[----:B------:R-:W-:Y:S01]  /*0370*/  IMAD.HI.U32 R4, R5, R9, R4 ;  /* 0x0000000905047227 */ /* 0x000fe200078e0004 */
[----:B------:R-:W-:Y:S02]  /*0380*/  IADD3 R9, PT, PT, RZ, -R10, RZ ;  /* 0x8000000aff097210 */ /* 0x000fe40007ffe0ff */
[----:B------:R-:W-:-:S04]  /*0390*/  IABS R6, R7 ;  /* 0x0000000700067213 */ /* 0x000fc80000000000 */
[----:B------:R-:W-:Y:S02]  /*03a0*/  MOV R5, R6 ;  /* 0x0000000600057202 */ /* 0x000fe40000000f00 */
[----:B------:R-:W3:Y:S03]  /*03b0*/  I2F.RP R6, R11 ;  /* 0x0000000b00067306 */ /* 0x000ee60000209400 */
[----:B------:R-:W-:-:S04]  /*03c0*/  IMAD.HI.U32 R4, R4, R5, RZ ;  /* 0x0000000504047227 */ /* 0x000fc800078e00ff */
[----:B------:R-:W-:Y:S01]  /*03d0*/  IMAD R5, R4, R9, R5 ;  /* 0x0000000904057224 */ /* 0x000fe200078e0205 */
[----:B-1----:R-:W-:-:S04]  /*03e0*/  UISETP.GE.AND UP0, UPT, UR4, 0x1, UPT ;  /* 0x000000010400788c */ /* 0x002fc8000bf06270 */
[----:B------:R-:W-:Y:S01]  /*03f0*/  ISETP.GT.U32.AND P1, PT, R8, R5, PT ;  /* 0x000000050800720c */ /* 0x000fe20003f24070 */
[----:B---3--:R-:W1:-:S12]  /*0400*/  MUFU.RCP R6, R6 ;  /* 0x0000000600067308 */ /* 0x008e580000001000 */
[-C--:B------:R-:W-:Y:S02]  /*0410*/  @!P1 IADD3 R5, PT, PT, R5, -R8.reuse, RZ ;  /* 0x8000000805059210 */ /* 0x080fe40007ffe0ff */
[----:B------:R-:W-:Y:S02]  /*0420*/  @!P1 IADD3 R4, PT, PT, R4, 0x1, RZ ;  /* 0x0000000104049810 */ /* 0x000fe40007ffe0ff */
[----:B------:R-:W-:Y:S02]  /*0430*/  ISETP.GE.U32.AND P0, PT, R5, R8, PT ;  /* 0x000000080500720c */ /* 0x000fe40003f06070 */
[----:B------:R-:W-:Y:S02]  /*0440*/  LOP3.LUT R5, R7, R0, RZ, 0x3c, !PT ;  /* 0x0000000007057212 */ /* 0x000fe400078e3cff */
[----:B------:R-:W-:Y:S02]  /*0450*/  ISETP.NE.AND P1, PT, R0, RZ, PT ;  /* 0x000000ff0000720c */ /* 0x000fe40003f25270 */
[----:B------:R-:W-:-:S02]  /*0460*/  ISETP.GE.AND P2, PT, R5, RZ, PT ;  /* 0x000000ff0500720c */ /* 0x000fc40003f46270 */
[----:B-1----:R-:W-:-:S04]  /*0470*/  IADD3 R8, PT, PT, R6, 0xffffffe, RZ ;  /* 0x0ffffffe06087810 */ /* 0x002fc80007ffe0ff */
[----:B------:R1:W3:Y:S01]  /*0480*/  F2I.FTZ.U32.TRUNC.NTZ R5, R8 ;  /* 0x0000000800057305 */ /* 0x0002e2000021f000 */
[----:B------:R-:W-:-:S04]  /*0490*/  @P0 IADD3 R4, PT, PT, R4, 0x1, RZ ;  /* 0x0000000104040810 */ /* 0x000fc80007ffe0ff */
[----:B------:R-:W-:-:S04]  /*04a0*/  MOV R44, R4 ;  /* 0x00000004002c7202 */ /* 0x000fc80000000f00 */
[----:B------:R-:W-:Y:S02]  /*04b0*/  @!P2 IADD3 R44, PT, PT, -R44, RZ, RZ ;  /* 0x000000ff2c2ca210 */ /* 0x000fe40007ffe1ff */
[----:B------:R-:W-:Y:S02]  /*04c0*/  @!P1 LOP3.LUT R44, RZ, R0, RZ, 0x33, !PT ;  /* 0x00000000ff2c9212 */ /* 0x000fe400078e33ff */
[----:B-1----:R-:W-:Y:S02]  /*04d0*/  IABS R8, R2 ;  /* 0x0000000200087213 */ /* 0x002fe40000000000 */
[C---:B------:R-:W-:Y:S02]  /*04e0*/  IADD3 R4, PT, PT, -R44.reuse, RZ, RZ ;  /* 0x000000ff2c047210 */ /* 0x040fe40007ffe1ff */
[----:B---3--:R-:W-:Y:S02]  /*04f0*/  IADD3 R6, PT, PT, RZ, -R5, RZ ;  /* 0x80000005ff067210 */ /* 0x008fe40007ffe0ff */
[----:B------:R-:W-:Y:S01]  /*0500*/  SHF.L.U32 R44, R44, 0x2, RZ ;  /* 0x000000022c2c7819 */ /* 0x000fe200000006ff */
[----:B------:R-:W-:-:S02]  /*0510*/  IMAD R10, R0, R4, R7 ;  /* 0x00000004000a7224 */ /* 0x000fc400078e0207 */
[----:B------:R-:W-:Y:S02]  /*0520*/  HFMA2 R4, -RZ, RZ, 0, 0 ;  /* 0x00000000ff047431 */ /* 0x000fe400000001ff */
[----:B------:R-:W-:Y:S01]  /*0530*/  IMAD R7, R6, R11, RZ ;  /* 0x0000000b06077224 */ /* 0x000fe200078e02ff */
[----:B------:R-:W-:Y:S02]  /*0540*/  IABS R6, R3 ;  /* 0x0000000300067213 */ /* 0x000fe40000000000 */
[----:B------:R-:W-:Y:S02]  /*0550*/  IABS R0, R10 ;  /* 0x0000000a00007213 */ /* 0x000fe40000000000 */
[----:B------:R-:W-:Y:S02]  /*0560*/  IADD3 R6, PT, PT, RZ, -R6, RZ ;  /* 0x80000006ff067210 */ /* 0x000fe40007ffe0ff */
[----:B0-----:R-:W-:Y:S01]  /*0570*/  IADD3 R24, PT, PT, -R44, R31, RZ ;  /* 0x0000001f2c187210 */ /* 0x001fe20007ffe1ff */
[----:B------:R-:W-:Y:S01]  /*0580*/  IMAD.HI.U32 R4, R5, R7, R4 ;  /* 0x0000000705047227 */ /* 0x000fe200078e0004 */
[----:B------:R-:W-:-:S02]  /*0590*/  MOV R5, R0 ;  /* 0x0000000000057202 */ /* 0x000fc40000000f00 */
[----:B------:R-:W-:Y:S02]  /*05a0*/  MOV R0, R6 ;  /* 0x0000000600007202 */ /* 0x000fe40000000f00 */
[----:B------:R-:W0:Y:S01]  /*05b0*/  I2F.RP R6, R8 ;  /* 0x0000000800067306 */ /* 0x000e220000209400 */
[----:B------:R-:W-:-:S04]  /*05c0*/  IMAD.HI.U32 R4, R4, R5, RZ ;  /* 0x0000000504047227 */ /* 0x000fc800078e00ff */
[----:B------:R-:W-:-:S05]  /*05d0*/  IMAD R0, R4, R0, R5 ;  /* 0x0000000004007224 */ /* 0x000fca00078e0205 */
[----:B------:R-:W-:Y:S01]  /*05e0*/  ISETP.GT.U32.AND P1, PT, R11, R0, PT ;  /* 0x000000000b00720c */ /* 0x000fe20003f24070 */
[----:B0-----:R-:W0:-:S12]  /*05f0*/  MUFU.RCP R6, R6 ;  /* 0x0000000600067308 */ /* 0x001e180000001000 */
[-C--:B------:R-:W-:Y:S02]  /*0600*/  @!P1 IADD3 R0, PT, PT, R0, -R11.reuse, RZ ;  /* 0x8000000b00009210 */ /* 0x080fe40007ffe0ff */
[----:B------:R-:W-:Y:S02]  /*0610*/  @!P1 IADD3 R4, PT, PT, R4, 0x1, RZ ;  /* 0x0000000104049810 */ /* 0x000fe40007ffe0ff */
[----:B------:R-:W-:Y:S02]  /*0620*/  ISETP.GE.U32.AND P0, PT, R0, R11, PT ;  /* 0x0000000b0000720c */ /* 0x000fe40003f06070 */
[----:B------:R-:W-:Y:S02]  /*0630*/  LOP3.LUT R0, R10, R3, RZ, 0x3c, !PT ;  /* 0x000000030a007212 */ /* 0x000fe400078e3cff */
[----:B------:R-:W-:Y:S02]  /*0640*/  ISETP.NE.AND P1, PT, R3, RZ, PT ;  /* 0x000000ff0300720c */ /* 0x000fe40003f25270 */
[----:B------:R-:W-:-:S02]  /*0650*/  ISETP.GE.AND P2, PT, R0, RZ, PT ;  /* 0x000000ff0000720c */ /* 0x000fc40003f46270 */
[----:B0-----:R-:W-:-:S05]  /*0660*/  IADD3 R5, PT, PT, R6, 0xffffffe, RZ ;  /* 0x0ffffffe06057810 */ /* 0x001fca0007ffe0ff */
[----:B------:R-:W-:Y:S01]  /*0670*/  @P0 IADD3 R4, PT, PT, R4, 0x1, RZ ;  /* 0x0000000104040810 */ /* 0x000fe20007ffe0ff */
[----:B------:R-:W0:Y:S03]  /*0680*/  F2I.FTZ.U32.TRUNC.NTZ R5, R5 ;  /* 0x0000000500057305 */ /* 0x000e26000021f000 */
[----:B------:R-:W-:Y:S01]  /*0690*/  MOV R41, R4 ;  /* 0x0000000400297202 */ /* 0x000fe20000000f00 */
[----:B------:R-:W-:-:S03]  /*06a0*/  HFMA2 R4, -RZ, RZ, 0, 0 ;  /* 0x00000000ff047431 */ /* 0x000fc600000001ff */
[----:B------:R-:W-:Y:S02]  /*06b0*/  @!P2 IADD3 R41, PT, PT, -R41, RZ, RZ ;  /* 0x000000ff2929a210 */ /* 0x000fe40007ffe1ff */
[----:B------:R-:W-:-:S04]  /*06c0*/  @!P1 LOP3.LUT R41, RZ, R3, RZ, 0x33, !PT ;  /* 0x00000003ff299212 */ /* 0x000fc800078e33ff */
[C---:B------:R-:W-:Y:S02]  /*06d0*/  IADD3 R0, PT, PT, -R41.reuse, RZ, RZ ;  /* 0x000000ff29007210 */ /* 0x040fe40007ffe1ff */
[----:B0-----:R-:W-:Y:S02]  /*06e0*/  IADD3 R7, PT, PT, RZ, -R5, RZ ;  /* 0x80000005ff077210 */ /* 0x001fe40007ffe0ff */
[----:B------:R-:W-:Y:S01]  /*06f0*/  SHF.L.U32 R41, R41, 0x3, RZ ;  /* 0x0000000329297819 */ /* 0x000fe200000006ff */
[----:B------:R-:W-:Y:S01]  /*0700*/  IMAD R9, R3, R0, R10 ;  /* 0x0000000003097224 */ /* 0x000fe200078e020a */
[----:B------:R-:W-:Y:S01]  /*0710*/  CS2R R10, SRZ ;  /* 0x00000000000a7805 */ /* 0x000fe2000001ff00 */
[----:B------:R-:W-:Y:S01]  /*0720*/  IMAD R3, R7, R8, RZ ;  /* 0x0000000807037224 */ /* 0x000fe200078e02ff */
[----:B------:R-:W-:Y:S02]  /*0730*/  IADD3 R37, PT, PT, -R41, R30, RZ ;  /* 0x0000001e29257210 */ /* 0x000fe40007ffe1ff */
[----:B------:R-:W-:Y:S01]  /*0740*/  IABS R0, R9 ;  /* 0x0000000900007213 */ /* 0x000fe20000000000 */
[----:B------:R-:W-:-:S03]  /*0750*/  IMAD.HI.U32 R4, R5, R3, R4 ;  /* 0x0000000305047227 */ /* 0x000fc600078e0004 */
[----:B------:R-:W-:-:S05]  /*0760*/  MOV R3, R0 ;  /* 0x0000000000037202 */ /* 0x000fca0000000f00 */
[----:B------:R-:W-:-:S05]  /*0770*/  IMAD.HI.U32 R0, R4, R3, RZ ;  /* 0x0000000304007227 */ /* 0x000fca00078e00ff */
[----:B------:R-:W-:-:S05]  /*0780*/  IADD3 R4, PT, PT, -R0, RZ, RZ ;  /* 0x000000ff00047210 */ /* 0x000fca0007ffe1ff */
[C---:B------:R-:W-:Y:S02]  /*0790*/  IMAD R3, R8.reuse, R4, R3 ;  /* 0x0000000408037224 */ /* 0x040fe400078e0203 */
[----:B------:R-:W0:Y:S03]  /*07a0*/  LDC.64 R4, c[0x0][0x398] ;  /* 0x0000e600ff047b82 */ /* 0x000e260000000a00 */
[----:B------:R-:W-:-:S13]  /*07b0*/  ISETP.GT.U32.AND P1, PT, R8, R3, PT ;  /* 0x000000030800720c */ /* 0x000fda0003f24070 */
[-C--:B------:R-:W-:Y:S02]  /*07c0*/  @!P1 IADD3 R3, PT, PT, R3, -R8.reuse, RZ ;  /* 0x8000000803039210 */ /* 0x080fe40007ffe0ff */
[----:B------:R-:W-:Y:S02]  /*07d0*/  @!P1 IADD3 R0, PT, PT, R0, 0x1, RZ ;  /* 0x0000000100009810 */ /* 0x000fe40007ffe0ff */
[----:B------:R-:W-:Y:S02]  /*07e0*/  ISETP.GE.U32.AND P0, PT, R3, R8, PT ;  /* 0x000000080300720c */ /* 0x000fe40003f06070 */
[----:B------:R-:W-:Y:S02]  /*07f0*/  LOP3.LUT R3, R9, R2, RZ, 0x3c, !PT ;  /* 0x0000000209037212 */ /* 0x000fe400078e3cff */
[----:B------:R-:W-:Y:S02]  /*0800*/  ISETP.NE.AND P1, PT, R2, RZ, PT ;  /* 0x000000ff0200720c */ /* 0x000fe40003f25270 */
[----:B------:R-:W-:-:S02]  /*0810*/  ISETP.GE.AND P2, PT, R3, RZ, PT ;  /* 0x000000ff0300720c */ /* 0x000fc40003f46270 */
[----:B------:R-:W-:Y:S02]  /*0820*/  LEA.HI R3, R47, R38, RZ, 0x1c ;  /* 0x000000262f037211 */ /* 0x000fe400078fe0ff */
[----:B0-----:R-:W-:-:S03]  /*0830*/  SHF.R.S32.HI R6, RZ, 0x1f, R5 ;  /* 0x0000001fff067819 */ /* 0x001fc60000011405 */
[----:B------:R-:W-:Y:S01]  /*0840*/  @P0 IADD3 R0, PT, PT, R0, 0x1, RZ ;  /* 0x0000000100000810 */ /* 0x000fe20007ffe0ff */
[----:B------:R-:W-:Y:S01]  /*0850*/  IMAD R3, R3, R31, R44 ;  /* 0x0000001f03037224 */ /* 0x000fe200078e022c */
[----:B------:R-:W-:-:S03]  /*0860*/  LEA.HI R6, R6, R5, RZ, 0x3 ;  /* 0x0000000506067211 */ /* 0x000fc600078f18ff */
[----:B------:R-:W-:Y:S01]  /*0870*/  IMAD R3, R3, R30, R41 ;  /* 0x0000001e03037224 */ /* 0x000fe200078e0229 */
[----:B------:R-:W-:Y:S02]  /*0880*/  @!P2 IADD3 R0, PT, PT, -R0, RZ, RZ ;  /* 0x000000ff0000a210 */ /* 0x000fe40007ffe1ff */
[----:B------:R-:W-:Y:S02]  /*0890*/  @!P1 LOP3.LUT R0, RZ, R2, RZ, 0x33, !PT ;  /* 0x00000002ff009212 */ /* 0x000fe400078e33ff */
[----:B------:R-:W-:Y:S02]  /*08a0*/  LOP3.LUT R6, R6, 0xfffffff8, RZ, 0xc0, !PT ;  /* 0xfffffff806067812 */ /* 0x000fe400078ec0ff */
[C---:B------:R-:W-:Y:S02]  /*08b0*/  IADD3 R7, PT, PT, -R0.reuse, RZ, RZ ;  /* 0x000000ff00077210 */ /* 0x040fe40007ffe1ff */
[C---:B--2---:R-:W-:Y:S01]  /*08c0*/  LEA R40, R0.reuse, R39, 0x3 ;  /* 0x0000002700287211 */ /* 0x044fe200078e18ff */
[----:B------:R-:W-:Y:S01]  /*08d0*/  IMAD R0, R0, -0x8, R5 ;  /* 0xfffffff800007824 */ /* 0x000fe200078e0205 */
[----:B------:R-:W-:Y:S01]  /*08e0*/  IADD3 R45, PT, PT, -R6, R5, RZ ;  /* 0x00000005062d7210 */ /* 0x000fe20007ffe1ff */
[----:B------:R-:W-:Y:S01]  /*08f0*/  IMAD R2, R2, R7, R9 ;  /* 0x0000000702027224 */ /* 0x000fe200078e0209 */
[----:B------:R-:W-:Y:S01]  /*0900*/  SHF.R.S32.HI R7, RZ, 0x1f, R4 ;  /* 0x0000001fff077819 */ /* 0x000fe20000011404 */
[----:B------:R-:W-:Y:S01]  /*0910*/  IMAD R3, R3, R5, R40 ;  /* 0x0000000503037224 */ /* 0x000fe200078e0228 */
[----:B------:R-:W-:Y:S01]  /*0920*/  ISETP.GE.AND P1, PT, R0, 0x8, PT ;  /* 0x000000080000780c */ /* 0x000fe20003f26270 */
[----:B------:R-:W-:Y:S01]  /*0930*/  HFMA2 R0, -RZ, RZ, 0, 0 ;  /* 0x00000000ff007431 */ /* 0x000fe200000001ff */
[----:B------:R-:W-:-:S02]  /*0940*/  SHF.L.U32 R2, R2, 0x4, RZ ;  /* 0x0000000402027819 */ /* 0x000fc400000006ff */
[----:B------:R-:W-:Y:S02]  /*0950*/  CS2R R8, SRZ ;  /* 0x0000000000087805 */ /* 0x000fe4000001ff00 */
[-C--:B------:R-:W-:Y:S02]  /*0960*/  LEA.HI R7, R7, R4.reuse, RZ, 0x4 ;  /* 0x0000000407077211 */ /* 0x080fe400078f20ff */
[C---:B------:R-:W-:Y:S02]  /*0970*/  LOP3.LUT R43, R2.reuse, 0xf, R47, 0xf8, !PT ;  /* 0x0000000f022b7812 */ /* 0x040fe400078ef82f */
[----:B------:R-:W-:Y:S02]  /*0980*/  LOP3.LUT R7, R7, 0xfffffff0, RZ, 0xc0, !PT ;  /* 0xfffffff007077812 */ /* 0x000fe400078ec0ff */
[-C--:B------:R-:W-:Y:S01]  /*0990*/  IADD3 R2, PT, PT, -R2, R4.reuse, RZ ;  /* 0x0000000402027210 */ /* 0x080fe20007ffe1ff */
[-C--:B------:R-:W-:Y:S01]  /*09a0*/  IMAD R13, R3, R4.reuse, R43 ;  /* 0x00000004030d7224 */ /* 0x080fe200078e022b */
[----:B------:R-:W-:-:S02]  /*09b0*/  IADD3 R42, PT, PT, -R7, R4, RZ ;  /* 0x00000004072a7210 */ /* 0x000fc40007ffe1ff */
[----:B------:R-:W-:Y:S02]  /*09c0*/  CS2R R4, SRZ ;  /* 0x0000000000047805 */ /* 0x000fe4000001ff00 */
[----:B------:R-:W-:Y:S02]  /*09d0*/  ISETP.GE.AND P0, PT, R2, 0x10, PT ;  /* 0x000000100200780c */ /* 0x000fe40003f06270 */
[----:B------:R-:W-:Y:S02]  /*09e0*/  CS2R R2, SRZ ;  /* 0x0000000000027805 */ /* 0x000fe4000001ff00 */
[----:B------:R-:W-:Y:S02]  /*09f0*/  CS2R R6, SRZ ;  /* 0x0000000000067805 */ /* 0x000fe4000001ff00 */
[----:B------:R-:W-:Y:S02]  /*0a00*/  SEL R30, R45, 0x8, !P1 ;  /* 0x000000082d1e7807 */ /* 0x000fe40004800000 */
[----:B------:R-:W-:Y:S01]  /*0a10*/  SEL R42, R42, 0x10, !P0 ;  /* 0x000000102a2a7807 */ /* 0x000fe20004000000 */
[----:B------:R-:W-:Y:S06]  /*0a20*/  BRA.U !UP0, `(.L_x_0) ;  /* 0x0000002508d47547 */ /* 0x000fec000b800000 */
[----:B------:R-:W0:Y:S01]  /*0a30*/  S2UR UR5, SR_CgaCtaId ;  /* 0x00000000000579c3 */ /* 0x000e220000008800 */
[----:B------:R-:W1:Y:S01]  /*0a40*/  LDCU UR6, c[0x0][0x3a8] ;  /* 0x00007500ff0677ac */ /* 0x000e620008000800 */
[----:B------:R-:W-:Y:S01]  /*0a50*/  ISETP.GE.AND P1, PT, R46, R42, PT ;  /* 0x0000002a2e00720c */ /* 0x000fe20003f26270 */
[----:B------:R-:W-:Y:S01]  /*0a60*/  IMAD R45, R38, R31, R44 ;  /* 0x0000001f262d7224 */ /* 0x000fe200078e022c */
[----:B------:R-:W-:Y:S01]  /*0a70*/  LOP3.LUT R46, R46, 0x3f0, R47, 0xf8, !PT ;  /* 0x000003f02e2e7812 */ /* 0x000fe200078ef82f */
[----:B------:R-:W-:Y:S01]  /*0a80*/  UMOV UR4, 0x400 ;  /* 0x0000040000047882 */ /* 0x000fe20000000000 */
[----:B------:R-:W-:Y:S01]  /*0a90*/  MOV R15, RZ ;  /* 0x000000ff000f7202 */ /* 0x000fe20000000f00 */
[----:B------:R-:W-:Y:S01]  /*0aa0*/  UIADD3 UR4, UPT, UPT, UR4, 0x1000, URZ ;  /* 0x0000100004047890 */ /* 0x000fe2000fffe0ff */
[----:B-1----:R-:W-:-:S03]  /*0ab0*/  ISETP.LT.AND P1, PT, R38, UR6, !P1 ;  /* 0x0000000626007c0c */ /* 0x002fc6000cf21270 */
[----:B0-----:R-:W-:-:S03]  /*0ac0*/  ULEA UR4, UR5, UR4, 0x18 ;  /* 0x0000000405047291 */ /* 0x001fc6000f8ec0ff */
[----:B------:R-:W-:-:S03]  /*0ad0*/  UMOV UR5, URZ ;  /* 0x000000ff00057c82 */ /* 0x000fc60008000000 */
[----:B------:R-:W-:Y:S01]  /*0ae0*/  LEA R31, R47, UR4, 0x8 ;  /* 0x000000042f1f7c11 */ /* 0x000fe2000f8e40ff */
[----:B------:R-:W-:-:S06]  /*0af0*/  UMOV UR4, URZ ;  /* 0x000000ff00047c82 */ /* 0x000fcc0008000000 */
.L_x_18:
[----:B0-----:R-:W0:Y:S01]  /*0b00*/  LDCU UR6, c[0x0][0x3d4] ;  /* 0x00007a80ff0677ac */ /* 0x001e220008000800 */
[----:B-1----:R-:W1:Y:S01]  /*0b10*/  LDC R47, c[0x0][0x3a4] ;  /* 0x0000e900ff2f7b82 */ /* 0x002e620000000800 */
[----:B------:R-:W-:Y:S01]  /*0b20*/  ISETP.GT.AND P0, PT, R24, 0x3, PT ;  /* 0x000000031800780c */ /* 0x000fe20003f04270 */
[----:B------:R-:W-:Y:S01]  /*0b30*/  BSSY.RECONVERGENT B0, `(.L_x_1) ;  /* 0x000008f000007945 */ /* 0x000fe20003800200 */
[----:B0-----:R-:W-:Y:S01]  /*0b40*/  MOV R44, UR6 ;  /* 0x00000006002c7c02 */ /* 0x001fe20008000f00 */
[----:B------:R-:W-:-:S03]  /*0b50*/  UIADD3 UR6, UPT, UPT, UR4, 0x10, URZ ;  /* 0x0000001004067890 */ /* 0x000fc6000fffe0ff */
[----:B------:R-:W-:Y:S02]  /*0b60*/  R2UR UR7, R44 ;  /* 0x000000002c0772ca */ /* 0x000fe400000e0000 */
[----:B-1----:R-:W-:-:S04]  /*0b70*/  SHF.R.S32.HI R48, RZ, 0x1f, R47 ;  /* 0x0000001fff307819 */ /* 0x002fc8000001142f */
[----:B------:R-:W-:-:S04]  /*0b80*/  LEA.HI R48, R48, R47, RZ, 0x2 ;  /* 0x0000002f30307211 */ /* 0x000fc800078f10ff */
[----:B------:R-:W-:-:S03]  /*0b90*/  LOP3.LUT R48, R48, 0xfffffffc, RZ, 0xc0, !PT ;  /* 0xfffffffc30307812 */ /* 0x000fc600078ec0ff */
[----:B------:R-:W-:Y:S01]  /*0ba0*/  UIADD3 UR6, UPT, UPT, UR6, -UR7, URZ ;  /* 0x8000000706067290 */ /* 0x000fe2000fffe0ff */
[----:B------:R-:W-:-:S03]  /*0bb0*/  IADD3 R48, PT, PT, -R48, R47, RZ ;  /* 0x0000002f30307210 */ /* 0x000fc60007ffe1ff */
[----:B------:R-:W-:Y:S01]  /*0bc0*/  UISETP.GT.AND UP0, UPT, UR6, URZ, UPT ;  /* 0x000000ff0600728c */ /* 0x000fe2000bf04270 */
[----:B------:R-:W-:-:S03]  /*0bd0*/  SEL R48, R48, 0x4, !P0 ;  /* 0x0000000430307807 */ /* 0x000fc60004000000 */
[----:B------:R-:W-:-:S04]  /*0be0*/  USEL UR5, UR6, UR5, UP0 ;  /* 0x0000000506057287 */ /* 0x000fc80008000000 */
[----:B------:R-:W-:-:S06]  /*0bf0*/  UIADD3 UR6, UPT, UPT, -UR5, 0x10, URZ ;  /* 0x0000001005067890 */ /* 0x000fcc000fffe1ff */
[----:B------:R-:W-:-:S04]  /*0c00*/  ISETP.GE.U32.OR P0, PT, R39, UR6, !P1 ;  /* 0x0000000627007c0c */ /* 0x000fc8000cf06470 */
[----:B------:R-:W-:-:S13]  /*0c10*/  ISETP.LT.OR P0, PT, R48, 0x1, P0 ;  /* 0x000000013000780c */ /* 0x000fda0000701670 */
[----:B------:R-:W-:Y:S05]  /*0c20*/  @P0 BRA `(.L_x_2) ;  /* 0x0000000400fc0947 */ /* 0x000fea0003800000 */
[----:B------:R-:W0:Y:S01]  /*0c30*/  S2R R50, SR_TID.X ;  /* 0x0000000000327919 */ /* 0x000e220000002100 */
[----:B------:R-:W1:Y:S01]  /*0c40*/  S2UR UR8, SR_CgaCtaId ;  /* 0x00000000000879c3 */ /* 0x000e620000008800 */
[----:B------:R-:W-:Y:S01]  /*0c50*/  IADD3 R58, PT, PT, -R48, RZ, RZ ;  /* 0x000000ff303a7210 */ /* 0x000fe20007ffe1ff */
[----:B------:R-:W-:Y:S01]  /*0c60*/  UMOV UR7, 0x400 ;  /* 0x0000040000077882 */ /* 0x000fe20000000000 */
[----:B------:R-:W-:Y:S01]  /*0c70*/  IADD3 R47, PT, PT, R39, UR4, RZ ;  /* 0x00000004272f7c10 */ /* 0x000fe2000fffe0ff */
[----:B------:R-:W-:Y:S01]  /*0c80*/  HFMA2 R56, -RZ, RZ, 0, 0 ;  /* 0x00000000ff387431 */ /* 0x000fe200000001ff */
[----:B------:R-:W-:Y:S02]  /*0c90*/  ISETP.GE.AND P0, PT, R58, RZ, PT ;  /* 0x000000ff3a00720c */ /* 0x000fe40003f06270 */
[----:B------:R-:W-:Y:S01]  /*0ca0*/  IADD3 R59, PT, PT, R47, 0x8, RZ ;  /* 0x000000082f3b7810 */ /* 0x000fe20007ffe0ff */
[----:B-1----:R-:W-:Y:S01]  /*0cb0*/  ULEA UR7, UR8, UR7, 0x18 ;  /* 0x0000000708077291 */ /* 0x002fe2000f8ec0ff */
[----:B0-----:R-:W-:-:S05]  /*0cc0*/  LEA R50, R39, R50, 0x6 ;  /* 0x0000003227327211 */ /* 0x001fca00078e30ff */
[----:B------:R-:W-:-:S04]  /*0cd0*/  LEA R50, R50, UR7, 0x2 ;  /* 0x0000000732327c11 */ /* 0x000fc8000f8e10ff */
[----:B------:R-:W-:Y:S01]  /*0ce0*/  IADD3 R57, PT, PT, R50, 0x800, RZ ;  /* 0x0000080032397810 */ /* 0x000fe20007ffe0ff */
[----:B------:R-:W-:Y:S06]  /*0cf0*/  @P0 BRA `(.L_x_3) ;  /* 0x0000000400780947 */ /* 0x000fec0003800000 */
[----:B------:R-:W-:Y:S02]  /*0d00*/  IADD3 R48, PT, PT, -R58, RZ, RZ ;  /* 0x000000ff3a307210 */ /* 0x000fe40007ffe1ff */
[----:B------:R-:W-:Y:S02]  /*0d10*/  PLOP3.LUT P0, PT, PT, PT, PT, 0x80, 0x8 ;  /* 0x000000000008781c */ /* 0x000fe40003f0f070 */
[----:B------:R-:W-:-:S13]  /*0d20*/  ISETP.GT.AND P2, PT, R48, 0x3, PT ;  /* 0x000000033000780c */ /* 0x000fda0003f44270 */
[----:B------:R-:W-:Y:S05]  /*0d30*/  @!P2 BRA `(.L_x_4) ;  /* 0x0000000000d8a947 */ /* 0x000fea0003800000 */
[----:B------:R-:W-:Y:S01]  /*0d40*/  ISETP.GE.U32.AND P3, PT, R59, R44, PT ;  /* 0x0000002c3b00720c */ /* 0x000fe20003f66070 */
[----:B------:R-:W0:Y:S01]  /*0d50*/  LDCU UR8, c[0x0][0x3d4] ;  /* 0x00007a80ff0877ac */ /* 0x000e220008000800 */
[----:B------:R-:W-:Y:S01]  /*0d60*/  PLOP3.LUT P0, PT, PT, PT, PT, 0x8, 0x80 ;  /* 0x000000000080781c */ /* 0x000fe20003f0e170 */
[----:B------:R-:W1:Y:S01]  /*0d70*/  LDCU UR7, c[0x0][0x398] ;  /* 0x00007300ff0777ac */ /* 0x000e620008000800 */
[----:B------:R-:W-:-:S11]  /*0d80*/  NOP ;  /* 0x0000000000007918 */ /* 0x000fd60000000000 */
.L_x_5:
[----:B------:R-:W2:Y:S01]  /*0d90*/  LDC R60, c[0x0][0x3c4] ;  /* 0x0000f100ff3c7b82 */ /* 0x000ea20000000800 */
[----:B------:R-:W-:-:S05]  /*0da0*/  IADD3 R44, PT, PT, R45, R56, RZ ;  /* 0x000000382d2c7210 */ /* 0x000fca0007ffe0ff */
[----:B-1----:R-:W-:Y:S02]  /*0db0*/  IMAD R44, R44, UR7, R43 ;  /* 0x000000072c2c7c24 */ /* 0x002fe4000f8e022b */
[----:B------:R-:W1:Y:S02]  /*0dc0*/  LDC.64 R48, c[0x0][0x388] ;  /* 0x0000e200ff307b82 */ /* 0x000e640000000a00 */
[----:B--2---:R-:W-:Y:S01]  /*0dd0*/  IMAD R53, R47, R60, R44 ;  /* 0x0000003c2f357224 */ /* 0x004fe200078e022c */
[----:B------:R-:W-:-:S04]  /*0de0*/  IADD3 R44, PT, PT, R45, 0x1, R56 ;  /* 0x000000012d2c7810 */ /* 0x000fc80007ffe038 */
[----:B------:R-:W-:Y:S01]  /*0df0*/  @!P3 LEA R51, R60, R53, 0x3 ;  /* 0x000000353c33b211 */ /* 0x000fe200078e18ff */
[----:B------:R-:W-:Y:S02]  /*0e00*/  IMAD R44, R44, UR7, R43 ;  /* 0x000000072c2c7c24 */ /* 0x000fe4000f8e022b */
[----:B-1----:R-:W-:-:S04]  /*0e10*/  IMAD.WIDE.U32 R52, R53, 0x4, R48 ;  /* 0x0000000435347825 */ /* 0x002fc800078e0030 */
[----:B------:R-:W-:Y:S02]  /*0e20*/  @!P3 IMAD.WIDE.U32 R50, R51, 0x4, R48 ;  /* 0x000000043332b825 */ /* 0x000fe400078e0030 */
[----:B------:R-:W2:Y:S02]  /*0e30*/  LDG.E R52, desc[UR12][R52.64] ;  /* 0x0000000c34347981 */ /* 0x000ea4000c1e1900 */
[----:B------:R-:W-:Y:S02]  /*0e40*/  IMAD R61, R47, R60, R44 ;  /* 0x0000003c2f3d7224 */ /* 0x000fe400078e022c */
[----:B------:R1:W3:Y:S02]  /*0e50*/  @!P3 LDG.E R50, desc[UR12][R50.64] ;  /* 0x0000000c3232b981 */ /* 0x0002e4000c1e1900 */
[----:B------:R-:W-:-:S06]  /*0e60*/  IMAD.WIDE.U32 R54, R61, 0x4, R48 ;  /* 0x000000043d367825 */ /* 0x000fcc00078e0030 */
[----:B------:R-:W4:Y:S01]  /*0e70*/  LDG.E R54, desc[UR12][R54.64] ;  /* 0x0000000c36367981 */ /* 0x000f22000c1e1900 */
[----:B0-----:R-:W-:-:S04]  /*0e80*/  MOV R44, UR8 ;  /* 0x00000008002c7c02 */ /* 0x001fc80008000f00 */
[----:B------:R-:W-:Y:S02]  /*0e90*/  ISETP.GE.U32.AND P2, PT, R59, R44, PT ;  /* 0x0000002c3b00720c */ /* 0x000fe40003f46070 */
[----:B-1----:R-:W-:-:S11]  /*0ea0*/  IADD3 R51, PT, PT, R45, 0x2, R56 ;  /* 0x000000022d337810 */ /* 0x002fd60007ffe038 */
[----:B------:R-:W-:Y:S01]  /*0eb0*/  @!P2 LEA R61, R60, R61, 0x3 ;  /* 0x0000003d3c3da211 */ /* 0x000fe200078e18ff */
[----:B------:R-:W-:-:S04]  /*0ec0*/  IMAD R51, R51, UR7, R43 ;  /* 0x0000000733337c24 */ /* 0x000fc8000f8e022b */
[----:B------:R-:W-:Y:S01]  /*0ed0*/  IMAD R51, R47, R60, R51 ;  /* 0x0000003c2f337224 */ /* 0x000fe200078e0233 */
[----:B--2---:R0:W-:Y:S02]  /*0ee0*/  STS [R57+-0x800], R52 ;  /* 0xfff8003439007388 */ /* 0x0041e40000000800 */
[----:B0-----:R-:W-:-:S05]  /*0ef0*/  @!P2 IMAD.WIDE.U32 R52, R61, 0x4, R48 ;  /* 0x000000043d34a825 */ /* 0x001fca00078e0030 */
[----:B------:R0:W2:Y:S04]  /*0f00*/  @!P2 LDG.E R61, desc[UR12][R52.64] ;  /* 0x0000000c343da981 */ /* 0x0000a8000c1e1900 */
[----:B---3--:R1:W-:Y:S01]  /*0f10*/  @!P3 STS [R57], R50 ;  /* 0x000000323900b388 */ /* 0x0083e20000000800 */
[----:B0-----:R-:W-:-:S05]  /*0f20*/  IADD3 R52, PT, PT, R45, 0x3, R56 ;  /* 0x000000032d347810 */ /* 0x001fca0007ffe038 */
[----:B-1----:R-:W-:-:S04]  /*0f30*/  IMAD R50, R52, UR7, R43 ;  /* 0x0000000734327c24 */ /* 0x002fc8000f8e022b */
[----:B------:R-:W-:Y:S01]  /*0f40*/  IMAD R50, R47, R60, R50 ;  /* 0x0000003c2f327224 */ /* 0x000fe200078e0232 */
[C---:B------:R-:W-:Y:S01]  /*0f50*/  @!P2 LEA R53, R60.reuse, R51, 0x3 ;  /* 0x000000333c35a211 */ /* 0x040fe200078e18ff */
[----:B----4-:R0:W-:Y:S03]  /*0f60*/  STS [R57+-0x7c0], R54 ;  /* 0xfff8403639007388 */ /* 0x0101e60000000800 */
[----:B------:R-:W-:Y:S01]  /*0f70*/  @!P2 LEA R60, R60, R50, 0x3 ;  /* 0x000000323c3ca211 */ /* 0x000fe200078e18ff */
[----:B------:R-:W-:-:S04]  /*0f80*/  @!P2 IMAD.WIDE.U32 R52, R53, 0x4, R48 ;  /* 0x000000043534a825 */ /* 0x000fc800078e0030 */
[--C-:B0-----:R-:W-:Y:S02]  /*0f90*/  IMAD.WIDE.U32 R54, R51, 0x4, R48.reuse ;  /* 0x0000000433367825 */ /* 0x101fe400078e0030 */
[----:B------:R-:W3:Y:S02]  /*0fa0*/  @!P2 LDG.E R52, desc[UR12][R52.64] ;  /* 0x0000000c3434a981 */ /* 0x000ee4000c1e1900 */
[--C-:B------:R-:W-:Y:S02]  /*0fb0*/  IMAD.WIDE.U32 R50, R50, 0x4, R48.reuse ;  /* 0x0000000432327825 */ /* 0x100fe400078e0030 */
[----:B------:R-:W4:Y:S02]  /*0fc0*/  LDG.E R55, desc[UR12][R54.64] ;  /* 0x0000000c36377981 */ /* 0x000f24000c1e1900 */
[----:B------:R-:W-:Y:S02]  /*0fd0*/  @!P2 IMAD.WIDE.U32 R48, R60, 0x4, R48 ;  /* 0x000000043c30a825 */ /* 0x000fe400078e0030 */
[----:B------:R-:W5:Y:S04]  /*0fe0*/  LDG.E R50, desc[UR12][R50.64] ;  /* 0x0000000c32327981 */ /* 0x000f68000c1e1900 */
[----:B------:R-:W4:Y:S01]  /*0ff0*/  @!P2 LDG.E R48, desc[UR12][R48.64] ;  /* 0x0000000c3030a981 */ /* 0x000f22000c1e1900 */
[----:B------:R-:W-:-:S02]  /*1000*/  IADD3 R58, PT, PT, R58, 0x4, RZ ;  /* 0x000000043a3a7810 */ /* 0x000fc40007ffe0ff */
[----:B------:R-:W-:Y:S01]  /*1010*/  IADD3 R56, PT, PT, R56, 0x4, RZ ;  /* 0x0000000438387810 */ /* 0x000fe20007ffe0ff */
[----:B--2---:R-:W-:Y:S04]  /*1020*/  @!P2 STS [R57+0x40], R61 ;  /* 0x0000403d3900a388 */ /* 0x004fe80000000800 */
[----:B---3--:R-:W-:Y:S04]  /*1030*/  @!P2 STS [R57+0x80], R52 ;  /* 0x000080343900a388 */ /* 0x008fe80000000800 */
[----:B----4-:R-:W-:Y:S01]  /*1040*/  @!P2 STS [R57+0xc0], R48 ;  /* 0x0000c0303900a388 */ /* 0x010fe20000000800 */
[----:B------:R-:W-:-:S03]  /*1050*/  ISETP.GE.AND P2, PT, R58, -0x3, PT ;  /* 0xfffffffd3a00780c */ /* 0x000fc60003f46270 */
[----:B------:R-:W-:Y:S04]  /*1060*/  STS [R57+-0x780], R55 ;  /* 0xfff8803739007388 */ /* 0x000fe80000000800 */
[----:B-----5:R0:W-:Y:S02]  /*1070*/  STS [R57+-0x740], R50 ;  /* 0xfff8c03239007388 */ /* 0x0201e40000000800 */
[----:B0-----:R-:W-:-:S04]  /*1080*/  IADD3 R57, PT, PT, R57, 0x100, RZ ;  /* 0x0000010039397810 */ /* 0x001fc80007ffe0ff */
[----:B------:R-:W-:Y:S05]  /*1090*/  @!P2 BRA `(.L_x_5) ;  /* 0xfffffffc003ca947 */ /* 0x000fea000383ffff */
.L_x_4:
[----:B------:R-:W-:-:S04]  /*10a0*/  IADD3 R48, PT, PT, -R58, RZ, RZ ;  /* 0x000000ff3a307210 */ /* 0x000fc80007ffe1ff */
[----:B------:R-:W-:-:S13]  /*10b0*/  ISETP.GT.AND P2, PT, R48, 0x1, PT ;  /* 0x000000013000780c */ /* 0x000fda0003f44270 */
[----:B------:R-:W-:Y:S05]  /*10c0*/  @!P2 BRA `(.L_x_6) ;  /* 0x00000000007ca947 */ /* 0x000fea0003800000 */
[----:B------:R-:W0:Y:S01]  /*10d0*/  LDC R54, c[0x0][0x3c4] ;  /* 0x0000f100ff367b82 */ /* 0x000e220000000800 */
[----:B------:R-:W1:Y:S01]  /*10e0*/  LDCU UR7, c[0x0][0x398] ;  /* 0x00007300ff0777ac */ /* 0x000e620008000800 */
[----:B------:R-:W-:-:S06]  /*10f0*/  IADD3 R50, PT, PT, R45, R56, RZ ;  /* 0x000000382d327210 */ /* 0x000fcc0007ffe0ff */
[----:B------:R-:W2:Y:S01]  /*1100*/  LDC.64 R48, c[0x0][0x388] ;  /* 0x0000e200ff307b82 */ /* 0x000ea20000000a00 */
[----:B------:R-:W-:Y:S02]  /*1110*/  IADD3 R56, PT, PT, R56, 0x1, RZ ;  /* 0x0000000138387810 */ /* 0x000fe40007ffe0ff */
[----:B------:R-:W-:Y:S02]  /*1120*/  ISETP.GE.U32.AND P0, PT, R59, R44, PT ;  /* 0x0000002c3b00720c */ /* 0x000fe40003f06070 */
[----:B------:R-:W-:Y:S01]  /*1130*/  IADD3 R52, PT, PT, R45, R56, RZ ;  /* 0x000000382d347210 */ /* 0x000fe20007ffe0ff */
[----:B-1----:R-:W-:-:S04]  /*1140*/  IMAD R50, R50, UR7, R43 ;  /* 0x0000000732327c24 */ /* 0x002fc8000f8e022b */
[----:B------:R-:W-:Y:S02]  /*1150*/  IMAD R52, R52, UR7, R43 ;  /* 0x0000000734347c24 */ /* 0x000fe4000f8e022b */
[CC--:B0-----:R-:W-:Y:S02]  /*1160*/  IMAD R53, R47.reuse, R54.reuse, R50 ;  /* 0x000000362f357224 */ /* 0x0c1fe400078e0232 */
[----:B------:R-:W-:Y:S02]  /*1170*/  IMAD R61, R47, R54, R52 ;  /* 0x000000362f3d7224 */ /* 0x000fe400078e0234 */
[--C-:B--2---:R-:W-:Y:S01]  /*1180*/  IMAD.WIDE.U32 R50, R53, 0x4, R48.reuse ;  /* 0x0000000435327825 */ /* 0x104fe200078e0030 */
[C---:B------:R-:W-:Y:S02]  /*1190*/  @!P0 LEA R53, R54.reuse, R53, 0x3 ;  /* 0x0000003536358211 */ /* 0x040fe400078e18ff */
[----:B------:R-:W-:Y:S02]  /*11a0*/  @!P0 LEA R55, R54, R61, 0x3 ;  /* 0x0000003d36378211 */ /* 0x000fe400078e18ff */
[----:B------:R0:W2:Y:S01]  /*11b0*/  LDG.E R60, desc[UR12][R50.64] ;  /* 0x0000000c323c7981 */ /* 0x0000a2000c1e1900 */
[----:B------:R-:W-:-:S06]  /*11c0*/  @!P0 IMAD.WIDE.U32 R52, R53, 0x4, R48 ;  /* 0x0000000435348825 */ /* 0x000fcc00078e0030 */
[----:B------:R-:W3:Y:S01]  /*11d0*/  @!P0 LDG.E R52, desc[UR12][R52.64] ;  /* 0x0000000c34348981 */ /* 0x000ee2000c1e1900 */
[----:B0-----:R-:W-:-:S04]  /*11e0*/  IMAD.WIDE.U32 R50, R61, 0x4, R48 ;  /* 0x000000043d327825 */ /* 0x001fc800078e0030 */
[----:B------:R-:W-:Y:S02]  /*11f0*/  @!P0 IMAD.WIDE.U32 R48, R55, 0x4, R48 ;  /* 0x0000000437308825 */ /* 0x000fe400078e0030 */
[----:B------:R-:W4:Y:S04]  /*1200*/  LDG.E R50, desc[UR12][R50.64] ;  /* 0x0000000c32327981 */ /* 0x000f28000c1e1900 */
[----:B------:R-:W5:Y:S01]  /*1210*/  @!P0 LDG.E R48, desc[UR12][R48.64] ;  /* 0x0000000c30308981 */ /* 0x000f62000c1e1900 */
[----:B------:R-:W-:Y:S02]  /*1220*/  IADD3 R58, PT, PT, R58, 0x1, RZ ;  /* 0x000000013a3a7810 */ /* 0x000fe40007ffe0ff */
[----:B------:R-:W-:Y:S02]  /*1230*/  IADD3 R54, PT, PT, R57, 0x40, RZ ;  /* 0x0000004039367810 */ /* 0x000fe40007ffe0ff */
[----:B------:R-:W-:-:S02]  /*1240*/  IADD3 R58, PT, PT, R58, 0x1, RZ ;  /* 0x000000013a3a7810 */ /* 0x000fc40007ffe0ff */
[----:B------:R-:W-:Y:S01]  /*1250*/  IADD3 R56, PT, PT, R56, 0x1, RZ ;  /* 0x0000000138387810 */ /* 0x000fe20007ffe0ff */
[----:B--2---:R-:W-:Y:S04]  /*1260*/  STS [R57+-0x800], R60 ;  /* 0xfff8003c39007388 */ /* 0x004fe80000000800 */
[----:B---3--:R-:W-:Y:S04]  /*1270*/  @!P0 STS [R57], R52 ;  /* 0x0000003439008388 */ /* 0x008fe80000000800 */
[----:B----4-:R-:W-:Y:S04]  /*1280*/  STS [R57+-0x7c0], R50 ;  /* 0xfff8403239007388 */ /* 0x010fe80000000800 */
[----:B-----5:R0:W-:Y:S01]  /*1290*/  @!P0 STS [R57+0x40], R48 ;  /* 0x0000403039008388 */ /* 0x0201e20000000800 */
[----:B------:R-:W-:-:S02]  /*12a0*/  PLOP3.LUT P0, PT, PT, PT, PT, 0x8, 0x80 ;  /* 0x000000000080781c */ /* 0x000fc40003f0e170 */
[----:B0-----:R-:W-:-:S11]  /*12b0*/  IADD3 R57, PT, PT, R54, 0x40, RZ ;  /* 0x0000004036397810 */ /* 0x001fd60007ffe0ff */
.L_x_6:
[----:B------:R-:W-:-:S13]  /*12c0*/  ISETP.NE.OR P0, PT, R58, RZ, P0 ;  /* 0x000000ff3a00720c */ /* 0x000fda0000705670 */
[----:B------:R-:W-:Y:S05]  /*12d0*/  @!P0 BRA `(.L_x_2) ;  /* 0x0000000000508947 */ /* 0x000fea0003800000 */
.L_x_3:
[----:B------:R-:W-:Y:S01]  /*12e0*/  ISETP.GE.U32.AND P2, PT, R59, R44, PT ;  /* 0x0000002c3b00720c */ /* 0x000fe20003f46070 */
[----:B------:R-:W0:Y:S01]  /*12f0*/  LDCU UR7, c[0x0][0x398] ;  /* 0x00007300ff0777ac */ /* 0x000e220008000800 */
[----:B------:R-:W-:-:S11]  /*1300*/  NOP ;  /* 0x0000000000007918 */ /* 0x000fd60000000000 */
.L_x_7:
[----:B------:R-:W1:Y:S01]  /*1310*/  LDC R50, c[0x0][0x3c4] ;  /* 0x0000f100ff327b82 */ /* 0x000e620000000800 */
[----:B------:R-:W-:-:S05]  /*1320*/  IADD3 R44, PT, PT, R45, R56, RZ ;  /* 0x000000382d2c7210 */ /* 0x000fca0007ffe0ff */
[----:B0-----:R-:W-:Y:S02]  /*1330*/  IMAD R44, R44, UR7, R43 ;  /* 0x000000072c2c7c24 */ /* 0x001fe4000f8e022b */
[----:B------:R-:W0:Y:S02]  /*1340*/  LDC.64 R48, c[0x0][0x388] ;  /* 0x0000e200ff307b82 */ /* 0x000e240000000a00 */
[----:B-1----:R-:W-:-:S05]  /*1350*/  IMAD R51, R47, R50, R44 ;  /* 0x000000322f337224 */ /* 0x002fca00078e022c */
[----:B------:R-:W-:Y:S01]  /*1360*/  @!P2 LEA R53, R50, R51, 0x3 ;  /* 0x000000333235a211 */ /* 0x000fe200078e18ff */
[----:B0-----:R-:W-:-:S04]  /*1370*/  IMAD.WIDE.U32 R50, R51, 0x4, R48 ;  /* 0x0000000433327825 */ /* 0x001fc800078e0030 */
[----:B------:R-:W-:Y:S02]  /*1380*/  @!P2 IMAD.WIDE.U32 R48, R53, 0x4, R48 ;  /* 0x000000043530a825 */ /* 0x000fe400078e0030 */
[----:B------:R-:W2:Y:S04]  /*1390*/  LDG.E R50, desc[UR12][R50.64] ;  /* 0x0000000c32327981 */ /* 0x000ea8000c1e1900 */
[----:B------:R-:W3:Y:S01]  /*13a0*/  @!P2 LDG.E R48, desc[UR12][R48.64] ;  /* 0x0000000c3030a981 */ /* 0x000ee2000c1e1900 */
[----:B------:R-:W-:Y:S02]  /*13b0*/  IADD3 R58, PT, PT, R58, 0x1, RZ ;  /* 0x000000013a3a7810 */ /* 0x000fe40007ffe0ff */
[----:B------:R-:W-:Y:S02]  /*13c0*/  IADD3 R56, PT, PT, R56, 0x1, RZ ;  /* 0x0000000138387810 */ /* 0x000fe40007ffe0ff */
[----:B------:R-:W-:Y:S01]  /*13d0*/  ISETP.NE.AND P0, PT, R58, RZ, PT ;  /* 0x000000ff3a00720c */ /* 0x000fe20003f05270 */
[----:B--2---:R-:W-:Y:S04]  /*13e0*/  STS [R57+-0x800], R50 ;  /* 0xfff8003239007388 */ /* 0x004fe80000000800 */
[----:B---3--:R0:W-:Y:S02]  /*13f0*/  @!P2 STS [R57], R48 ;  /* 0x000000303900a388 */ /* 0x0081e40000000800 */
[----:B0-----:R-:W-:-:S06]  /*1400*/  IADD3 R57, PT, PT, R57, 0x40, RZ ;  /* 0x0000004039397810 */ /* 0x001fcc0007ffe0ff */
[----:B------:R-:W-:Y:S05]  /*1410*/  @P0 BRA `(.L_x_7) ;  /* 0xfffffffc00bc0947 */ /* 0x000fea000383ffff */
.L_x_2:
[----:B------:R-:W-:Y:S05]  /*1420*/  BSYNC.RECONVERGENT B0 ;  /* 0x0000000000007941 */ /* 0x000fea0003800200 */
.L_x_1:
[----:B------:R-:W0:Y:S01]  /*1430*/  LDC R47, c[0x0][0x3a0] ;  /* 0x0000e800ff2f7b82 */ /* 0x000e220000000800 */
[----:B------:R-:W1:Y:S01]  /*1440*/  S2R R44, SR_TID.X ;  /* 0x00000000002c7919 */ /* 0x000e620000002100 */
[----:B------:R-:W-:Y:S01]  /*1450*/  ISETP.GT.AND P2, PT, R37, 0x7, PT ;  /* 0x000000072500780c */ /* 0x000fe20003f44270 */
[----:B------:R-:W-:Y:S01]  /*1460*/  BSSY.RECONVERGENT B0, `(.L_x_8) ;  /* 0x000004a000007945 */ /* 0x000fe20003800200 */
[----:B0-----:R-:W-:-:S04]  /*1470*/  SHF.R.S32.HI R48, RZ, 0x1f, R47 ;  /* 0x0000001fff307819 */ /* 0x001fc8000001142f */
[----:B------:R-:W-:-:S04]  /*1480*/  LEA.HI R48, R48, R47, RZ, 0x3 ;  /* 0x0000002f30307211 */ /* 0x000fc800078f18ff */
[----:B------:R-:W-:Y:S02]  /*1490*/  LOP3.LUT R48, R48, 0xfffffff8, RZ, 0xc0, !PT ;  /* 0xfffffff830307812 */ /* 0x000fe400078ec0ff */
[----:B-1----:R-:W-:Y:S02]  /*14a0*/  ISETP.GE.U32.AND P0, PT, R44, UR6, PT ;  /* 0x000000062c007c0c */ /* 0x002fe4000bf06070 */
[----:B------:R-:W-:Y:S02]  /*14b0*/  IADD3 R47, PT, PT, -R48, R47, RZ ;  /* 0x0000002f302f7210 */ /* 0x000fe40007ffe1ff */
[----:B------:R-:W-:Y:S02]  /*14c0*/  ISETP.GE.OR P0, PT, R39, R30, P0 ;  /* 0x0000001e2700720c */ /* 0x000fe40000706670 */
[----:B------:R-:W-:-:S04]  /*14d0*/  SEL R48, R47, 0x8, !P2 ;  /* 0x000000082f307807 */ /* 0x000fc80005000000 */
[----:B------:R-:W-:-:S13]  /*14e0*/  ISETP.LT.OR P0, PT, R48, 0x1, P0 ;  /* 0x000000013000780c */ /* 0x000fda0000701670 */
[----:B------:R-:W-:Y:S05]  /*14f0*/  @P0 BRA `(.L_x_9) ;  /* 0x0000000400000947 */ /* 0x000fea0003800000 */
[----:B------:R-:W-:Y:S01]  /*1500*/  ISETP.GE.U32.AND P0, PT, R48, 0x4, PT ;  /* 0x000000043000780c */ /* 0x000fe20003f06070 */
[----:B------:R-:W-:Y:S01]  /*1510*/  HFMA2 R56, -RZ, RZ, 0, 0 ;  /* 0x00000000ff387431 */ /* 0x000fe200000001ff */
[----:B------:R-:W-:-:S11]  /*1520*/  IADD3 R44, PT, PT, R44, UR4, RZ ;  /* 0x000000042c2c7c10 */ /* 0x000fd6000fffe0ff */
[----:B------:R-:W-:Y:S05]  /*1530*/  @!P0 BRA `(.L_x_10) ;  /* 0x0000000000808947 */ /* 0x000fea0003800000 */
[----:B------:R-:W-:Y:S01]  /*1540*/  LOP3.LUT R56, R48, 0x7ffffffc, RZ, 0xc0, !PT ;  /* 0x7ffffffc30387812 */ /* 0x000fe200078ec0ff */
[----:B------:R-:W0:Y:S01]  /*1550*/  LDCU UR8, c[0x0][0x39c] ;  /* 0x00007380ff0877ac */ /* 0x000e220008000800 */
[----:B------:R-:W-:Y:S01]  /*1560*/  MOV R58, RZ ;  /* 0x000000ff003a7202 */ /* 0x000fe20000000f00 */
[----:B------:R-:W1:Y:S01]  /*1570*/  LDCU UR7, c[0x0][0x3ac] ;  /* 0x00007580ff0777ac */ /* 0x000e620008000800 */
[----:B------:R-:W-:-:S05]  /*1580*/  NOP ;  /* 0x0000000000007918 */ /* 0x000fca0000000000 */
.L_x_11:
[----:B------:R-:W-:Y:S01]  /*1590*/  IADD3 R51, PT, PT, R41, R58, RZ ;  /* 0x0000003a29337210 */ /* 0x000fe20007ffe0ff */
[----:B--2---:R-:W2:Y:S04]  /*15a0*/  LDC.64 R48, c[0x0][0x390] ;  /* 0x0000e400ff307b82 */ /* 0x004ea80000000a00 */
[----:B0-----:R-:W-:-:S04]  /*15b0*/  IMAD R51, R51, UR8, R40 ;  /* 0x0000000833337c24 */ /* 0x001fc8000f8e0228 */
[C---:B-1----:R-:W-:Y:S01]  /*15c0*/  IMAD R55, R51.reuse, UR7, R44 ;  /* 0x0000000733377c24 */ /* 0x042fe2000f8e022c */
[----:B------:R-:W-:-:S04]  /*15d0*/  IADD3 R53, PT, PT, R51, UR8, RZ ;  /* 0x0000000833357c10 */ /* 0x000fc8000fffe0ff */
[C---:B------:R-:W-:Y:S01]  /*15e0*/  IADD3 R57, PT, PT, R53.reuse, UR8, RZ ;  /* 0x0000000835397c10 */ /* 0x040fe2000fffe0ff */
[----:B------:R-:W-:-:S03]  /*15f0*/  IMAD R53, R53, UR7, R44 ;  /* 0x0000000735357c24 */ /* 0x000fc6000f8e022c */
[C---:B------:R-:W-:Y:S01]  /*1600*/  IADD3 R59, PT, PT, R57.reuse, UR8, RZ ;  /* 0x00000008393b7c10 */ /* 0x040fe2000fffe0ff */
[----:B------:R-:W-:-:S04]  /*1610*/  IMAD R51, R57, UR7, R44 ;  /* 0x0000000739337c24 */ /* 0x000fc8000f8e022c */
[----:B------:R-:W-:Y:S02]  /*1620*/  IMAD R59, R59, UR7, R44 ;  /* 0x000000073b3b7c24 */ /* 0x000fe4000f8e022c */
[----:B--2---:R-:W-:-:S04]  /*1630*/  IMAD.WIDE.U32 R54, R55, 0x4, R48 ;  /* 0x0000000437367825 */ /* 0x004fc800078e0030 */
[--C-:B------:R-:W-:Y:S02]  /*1640*/  IMAD.WIDE.U32 R52, R53, 0x4, R48.reuse ;  /* 0x0000000435347825 */ /* 0x100fe400078e0030 */
[----:B------:R-:W2:Y:S02]  /*1650*/  LDG.E R54, desc[UR12][R54.64] ;  /* 0x0000000c36367981 */ /* 0x000ea4000c1e1900 */
[--C-:B------:R-:W-:Y:S02]  /*1660*/  IMAD.WIDE.U32 R50, R51, 0x4, R48.reuse ;  /* 0x0000000433327825 */ /* 0x100fe400078e0030 */
[----:B------:R-:W3:Y:S02]  /*1670*/  LDG.E R52, desc[UR12][R52.64] ;  /* 0x0000000c34347981 */ /* 0x000ee4000c1e1900 */
[----:B------:R-:W-:Y:S02]  /*1680*/  IMAD.WIDE.U32 R48, R59, 0x4, R48 ;  /* 0x000000043b307825 */ /* 0x000fe400078e0030 */
[----:B------:R-:W4:Y:S04]  /*1690*/  LDG.E R50, desc[UR12][R50.64] ;  /* 0x0000000c32327981 */ /* 0x000f28000c1e1900 */
[----:B------:R-:W5:Y:S01]  /*16a0*/  LDG.E R48, desc[UR12][R48.64] ;  /* 0x0000000c30307981 */ /* 0x000f62000c1e1900 */
[----:B------:R-:W-:-:S04]  /*16b0*/  LEA R60, R58, R39, 0x3 ;  /* 0x000000273a3c7211 */ /* 0x000fc800078e18ff */
[----:B------:R-:W-:Y:S02]  /*16c0*/  LEA R57, R60, R31, 0x2 ;  /* 0x0000001f3c397211 */ /* 0x000fe400078e10ff */
[----:B------:R-:W-:-:S04]  /*16d0*/  IADD3 R58, PT, PT, R58, 0x4, RZ ;  /* 0x000000043a3a7810 */ /* 0x000fc80007ffe0ff */
[----:B------:R-:W-:Y:S01]  /*16e0*/  ISETP.NE.AND P0, PT, R58, R56, PT ;  /* 0x000000383a00720c */ /* 0x000fe20003f05270 */
[----:B--2---:R2:W-:Y:S04]  /*16f0*/  STS [R57], R54 ;  /* 0x0000003639007388 */ /* 0x0045e80000000800 */
[----:B---3--:R2:W-:Y:S04]  /*1700*/  STS [R57+0x20], R52 ;  /* 0x0000203439007388 */ /* 0x0085e80000000800 */
[----:B----4-:R2:W-:Y:S04]  /*1710*/  STS [R57+0x40], R50 ;  /* 0x0000403239007388 */ /* 0x0105e80000000800 */
[----:B-----5:R2:W-:Y:S01]  /*1720*/  STS [R57+0x60], R48 ;  /* 0x0000603039007388 */ /* 0x0205e20000000800 */
[----:B------:R-:W-:Y:S05]  /*1730*/  @P0 BRA `(.L_x_11) ;  /* 0xfffffffc00940947 */ /* 0x000fea000383ffff */
.L_x_10:
[----:B------:R-:W-:-:S04]  /*1740*/  SEL R47, R47, 0x8, !P2 ;  /* 0x000000082f2f7807 */ /* 0x000fc80005000000 */
[----:B--2---:R-:W-:-:S04]  /*1750*/  LOP3.LUT R52, R47, 0x3, RZ, 0xc0, !PT ;  /* 0x000000032f347812 */ /* 0x004fc800078ec0ff */
[----:B------:R-:W-:-:S13]  /*1760*/  ISETP.NE.AND P0, PT, R52, RZ, PT ;  /* 0x000000ff3400720c */ /* 0x000fda0003f05270 */
[----:B------:R-:W-:Y:S05]  /*1770*/  @!P0 BRA `(.L_x_9) ;  /* 0x0000000000608947 */ /* 0x000fea0003800000 */
[----:B------:R-:W0:Y:S01]  /*1780*/  LDCU UR7, c[0x0][0x39c] ;  /* 0x00007380ff0777ac */ /* 0x000e220008000800 */
[----:B------:R-:W1:Y:S01]  /*1790*/  LDC.64 R48, c[0x0][0x390] ;  /* 0x0000e400ff307b82 */ /* 0x000e620000000a00 */
[----:B------:R-:W-:Y:S01]  /*17a0*/  IADD3 R47, PT, PT, R41, R56, RZ ;  /* 0x00000038292f7210 */ /* 0x000fe20007ffe0ff */
[----:B------:R-:W2:Y:S04]  /*17b0*/  LDCU UR8, c[0x0][0x3ac] ;  /* 0x00007580ff0877ac */ /* 0x000ea80008000800 */
[----:B0-----:R-:W-:-:S04]  /*17c0*/  IMAD R53, R47, UR7, R40 ;  /* 0x000000072f357c24 */ /* 0x001fc8000f8e0228 */
[----:B--2---:R-:W-:-:S04]  /*17d0*/  IMAD R51, R53, UR8, R44 ;  /* 0x0000000835337c24 */ /* 0x004fc8000f8e022c */
[----:B-1----:R-:W-:-:S06]  /*17e0*/  IMAD.WIDE.U32 R50, R51, 0x4, R48 ;  /* 0x0000000433327825 */ /* 0x002fcc00078e0030 */
[----:B------:R-:W2:Y:S01]  /*17f0*/  LDG.E R50, desc[UR12][R50.64] ;  /* 0x0000000c32327981 */ /* 0x000ea2000c1e1900 */
[----:B------:R-:W-:Y:S02]  /*1800*/  LEA R56, R56, R39, 0x3 ;  /* 0x0000002738387211 */ /* 0x000fe400078e18ff */
[----:B------:R-:W-:Y:S02]  /*1810*/  ISETP.NE.AND P0, PT, R52, 0x1, PT ;  /* 0x000000013400780c */ /* 0x000fe40003f05270 */
[----:B------:R-:W-:-:S05]  /*1820*/  LEA R47, R56, R31, 0x2 ;  /* 0x0000001f382f7211 */ /* 0x000fca00078e10ff */
[----:B--2---:R0:W-:Y:S06]  /*1830*/  STS [R47], R50 ;  /* 0x000000322f007388 */ /* 0x0041ec0000000800 */
[----:B------:R-:W-:Y:S05]  /*1840*/  @!P0 BRA `(.L_x_9) ;  /* 0x00000000002c8947 */ /* 0x000fea0003800000 */
[----:B------:R-:W-:Y:S02]  /*1850*/  ISETP.NE.AND P0, PT, R52, 0x2, PT ;  /* 0x000000023400780c */ /* 0x000fe40003f05270 */
[----:B------:R-:W-:-:S11]  /*1860*/  IADD3 R51, PT, PT, R53, UR7, RZ ;  /* 0x0000000735337c10 */ /* 0x000fd6000fffe0ff */
[C---:B------:R-:W-:Y:S01]  /*1870*/  @P0 IADD3 R53, PT, PT, R51.reuse, UR7, RZ ;  /* 0x0000000733350c10 */ /* 0x040fe2000fffe0ff */
[----:B------:R-:W-:-:S04]  /*1880*/  IMAD R51, R51, UR8, R44 ;  /* 0x0000000833337c24 */ /* 0x000fc8000f8e022c */
[----:B------:R-:W-:Y:S02]  /*1890*/  @P0 IMAD R53, R53, UR8, R44 ;  /* 0x0000000835350c24 */ /* 0x000fe4000f8e022c */
[----:B0-----:R-:W-:-:S04]  /*18a0*/  IMAD.WIDE.U32 R50, R51, 0x4, R48 ;  /* 0x0000000433327825 */ /* 0x001fc800078e0030 */
[----:B------:R-:W-:Y:S02]  /*18b0*/  @P0 IMAD.WIDE.U32 R48, R53, 0x4, R48 ;  /* 0x0000000435300825 */ /* 0x000fe400078e0030 */
[----:B------:R-:W2:Y:S04]  /*18c0*/  LDG.E R50, desc[UR12][R50.64] ;  /* 0x0000000c32327981 */ /* 0x000ea8000c1e1900 */
[----:B------:R-:W3:Y:S04]  /*18d0*/  @P0 LDG.E R48, desc[UR12][R48.64] ;  /* 0x0000000c30300981 */ /* 0x000ee8000c1e1900 */
[----:B--2---:R1:W-:Y:S04]  /*18e0*/  STS [R47+0x20], R50 ;  /* 0x000020322f007388 */ /* 0x0043e80000000800 */
[----:B---3--:R1:W-:Y:S02]  /*18f0*/  @P0 STS [R47+0x40], R48 ;  /* 0x000040302f000388 */ /* 0x0083e40000000800 */
.L_x_9:
[----:B------:R-:W-:Y:S05]  /*1900*/  BSYNC.RECONVERGENT B0 ;  /* 0x0000000000007941 */ /* 0x000fea0003800200 */
.L_x_8:
[----:B------:R-:W-:Y:S01]  /*1910*/  BAR.SYNC.DEFER_BLOCKING 0x0 ;  /* 0x0000000000007b1d */ /* 0x000fe20000010000 */
[----:B------:R-:W-:-:S09]  /*1920*/  UISETP.GT.AND UP0, UPT, UR5, 0xf, UPT ;  /* 0x0000000f0500788c */ /* 0x000fd2000bf04270 */
[----:B------:R-:W-:Y:S05]  /*1930*/  BRA.U UP0, `(.L_x_12) ;  /* 0x0000001500fc7547 */ /* 0x000fea000b800000 */
[----:B------:R-:W-:-:S04]  /*1940*/  UISETP.LT.AND UP0, UPT, UR6, 0x1, UPT ;  /* 0x000000010600788c */ /* 0x000fc8000bf01270 */
[----:B------:R-:W-:-:S03]  /*1950*/  USEL UR9, UR6, 0x1, !UP0 ;  /* 0x0000000106097887 */ /* 0x000fc6000c000000 */
[----:B------:R-:W-:Y:S01]  /*1960*/  UMOV UR6, URZ ;  /* 0x000000ff00067c82 */ /* 0x000fe20008000000 */
[----:B------:R-:W-:-:S09]  /*1970*/  UISETP.GT.AND UP0, UPT, UR9, URZ, UPT ;  /* 0x000000ff0900728c */ /* 0x000fd2000bf04270 */
[----:B------:R-:W-:Y:S05]  /*1980*/  BRA.U !UP0, `(.L_x_13) ;  /* 0x0000001508087547 */ /* 0x000fea000b800000 */
[----:B------:R-:W-:Y:S02]  /*1990*/  UIADD3 UR7, UPT, UPT, UR9, -UR6, URZ ;  /* 0x8000000609077290 */ /* 0x000fe4000fffe0ff */
[----:B------:R-:W-:Y:S02]  /*19a0*/  UPLOP3.LUT UP0, UPT, UPT, UPT, UPT, 0x80, 0x8 ;  /* 0x000000000008789c */ /* 0x000fe40003f0f070 */
[----:B------:R-:W-:-:S09]  /*19b0*/  UISETP.GT.AND UP1, UPT, UR7, 0x3, UPT ;  /* 0x000000030700788c */ /* 0x000fd2000bf24270 */
[----:B------:R-:W-:Y:S05]  /*19c0*/  BRA.U !UP1, `(.L_x_14) ;  /* 0x0000000d09347547 */ /* 0x000fea000b800000 */
[----:B------:R-:W2:Y:S01]  /*19d0*/  S2UR UR10, SR_CgaCtaId ;  /* 0x00000000000a79c3 */ /* 0x000ea20000008800 */
[----:B------:R-:W-:Y:S01]  /*19e0*/  UMOV UR7, 0x400 ;  /* 0x0000040000077882 */ /* 0x000fe20000000000 */
[----:B------:R-:W-:Y:S02]  /*19f0*/  UPLOP3.LUT UP0, UPT, UPT, UPT, UPT, 0x40, 0x4 ;  /* 0x000000000004789c */ /* 0x000fe40003f0e870 */
[----:B------:R-:W-:Y:S02]  /*1a00*/  UIADD3 UR8, UPT, UPT, UR7, 0x1000, URZ ;  /* 0x0000100007087890 */ /* 0x000fe4000fffe0ff */
[----:B--2---:R-:W-:Y:S02]  /*1a10*/  ULEA UR11, UR10, UR7, 0x18 ;  /* 0x000000070a0b7291 */ /* 0x004fe4000f8ec0ff */
[----:B------:R-:W-:-:S12]  /*1a20*/  ULEA UR8, UR10, UR8, 0x18 ;  /* 0x000000080a087291 */ /* 0x000fd8000f8ec0ff */
.L_x_15:
[----:B------:R-:W-:Y:S02]  /*1a30*/  ULEA UR7, UR6, UR8, 0x8 ;  /* 0x0000000806077291 */ /* 0x000fe4000f8e40ff */
[----:B------:R-:W-:-:S04]  /*1a40*/  ULEA UR10, UR6, UR11, 0x8 ;  /* 0x0000000b060a7291 */ /* 0x000fc8000f8e40ff */
[----:B------:R-:W-:Y:S01]  /*1a50*/  LEA R58, R39, UR7, 0x2 ;  /* 0x00000007273a7c11 */ /* 0x000fe2000f8e10ff */
[----:B------:R-:W-:Y:S01]  /*1a60*/  UIADD3 UR7, UPT, UPT, UR6, 0x1, URZ ;  /* 0x0000000106077890 */ /* 0x000fe2000fffe0ff */
[----:B------:R-:W-:-:S03]  /*1a70*/  LEA R59, R46, UR10, 0x2 ;  /* 0x0000000a2e3b7c11 */ /* 0x000fc6000f8e10ff */
[----:B------:R-:W-:Y:S01]  /*1a80*/  LDS R57, [R58+0x80] ;  /* 0x000080003a397984 */ /* 0x000fe20000000800 */
[----:B------:R-:W-:Y:S02]  /*1a90*/  ULEA UR10, UR7, UR8, 0x8 ;  /* 0x00000008070a7291 */ /* 0x000fe4000f8e40ff */
[----:B------:R-:W-:Y:S01]  /*1aa0*/  ULEA UR7, UR7, UR11, 0x8 ;  /* 0x0000000b07077291 */ /* 0x000fe2000f8e40ff */
[----:B------:R-:W2:Y:S04]  /*1ab0*/  LDS R51, [R59] ;  /* 0x000000003b337984 */ /* 0x000ea80000000800 */
[----:B------:R-:W3:Y:S04]  /*1ac0*/  LDS R49, [R59+0x40] ;  /* 0x000040003b317984 */ /* 0x000ee80000000800 */
[----:B01----:R-:W0:Y:S04]  /*1ad0*/  LDS R47, [R59+0x80] ;  /* 0x000080003b2f7984 */ /* 0x003e280000000800 */
[----:B------:R-:W1:Y:S04]  /*1ae0*/  LDS R44, [R59+0xc0] ;  /* 0x0000c0003b2c7984 */ /* 0x000e680000000800 */
[----:B------:R-:W4:Y:S04]  /*1af0*/  LDS R55, [R58+0x60] ;  /* 0x000060003a377984 */ /* 0x000f280000000800 */
[----:B------:R-:W5:Y:S04]  /*1b00*/  LDS R56, [R58+0x40] ;  /* 0x000040003a387984 */ /* 0x000f680000000800 */
[----:B------:R-:W5:Y:S04]  /*1b10*/  LDS R54, [R58+0xc0] ;  /* 0x0000c0003a367984 */ /* 0x000f680000000800 */
[----:B------:R-:W5:Y:S04]  /*1b20*/  LDS R53, [R58+0xa0] ;  /* 0x0000a0003a357984 */ /* 0x000f680000000800 */
[----:B------:R-:W5:Y:S04]  /*1b30*/  LDS R52, [R58+0xe0] ;  /* 0x0000e0003a347984 */ /* 0x000f680000000800 */
[----:B------:R-:W5:Y:S04]  /*1b40*/  LDS R50, [R58+0x20] ;  /* 0x000020003a327984 */ /* 0x000f680000000800 */
[----:B------:R0:W5:Y:S01]  /*1b50*/  LDS R48, [R58] ;  /* 0x000000003a307984 */ /* 0x0001620000000800 */
[C---:B--2---:R-:W-:Y:S01]  /*1b60*/  FFMA R12, R57.reuse, R51, R12 ;  /* 0x00000033390c7223 */ /* 0x044fe2000000000c */
[C---:B---3--:R-:W-:Y:S01]  /*1b70*/  FFMA R11, R57.reuse, R49, R11 ;  /* 0x00000031390b7223 */ /* 0x048fe2000000000b */
[C---:B0-----:R-:W-:Y:S01]  /*1b80*/  FFMA R36, R57.reuse, R47, R36 ;  /* 0x0000002f39247223 */ /* 0x041fe20000000024 */
[----:B------:R-:W-:Y:S01]  /*1b90*/  LEA R58, R46, UR7, 0x2 ;  /* 0x000000072e3a7c11 */ /* 0x000fe2000f8e10ff */
[----:B------:R-:W-:Y:S01]  /*1ba0*/  UIADD3 UR7, UPT, UPT, UR6, 0x2, URZ ;  /* 0x0000000206077890 */ /* 0x000fe2000fffe0ff */
[----:B-1----:R-:W-:Y:S01]  /*1bb0*/  FFMA R35, R57, R44, R35 ;  /* 0x0000002c39237223 */ /* 0x002fe20000000023 */
[----:B------:R-:W-:-:S02]  /*1bc0*/  LEA R57, R39, UR10, 0x2 ;  /* 0x0000000a27397c11 */ /* 0x000fc4000f8e10ff */
[----:B------:R-:W-:Y:S01]  /*1bd0*/  ULEA UR10, UR7, UR8, 0x8 ;  /* 0x00000008070a7291 */ /* 0x000fe2000f8e40ff */
[C---:B----4-:R-:W-:Y:S01]  /*1be0*/  FFMA R10, R55.reuse, R51, R10 ;  /* 0x00000033370a7223 */ /* 0x050fe2000000000a */
[C---:B------:R-:W-:Y:S01]  /*1bf0*/  FFMA R9, R55.reuse, R49, R9 ;  /* 0x0000003137097223 */ /* 0x040fe20000000009 */
[C---:B------:R-:W-:Y:S01]  /*1c00*/  FFMA R8, R55.reuse, R47, R8 ;  /* 0x0000002f37087223 */ /* 0x040fe20000000008 */
[-C--:B------:R-:W-:Y:S01]  /*1c10*/  FFMA R34, R55, R44.reuse, R34 ;  /* 0x0000002c37227223 */ /* 0x080fe20000000022 */
[C---:B-----5:R-:W-:Y:S01]  /*1c20*/  FFMA R7, R56.reuse, R51, R7 ;  /* 0x0000003338077223 */ /* 0x060fe20000000007 */
[C---:B------:R-:W-:Y:S01]  /*1c30*/  FFMA R6, R56.reuse, R49, R6 ;  /* 0x0000003138067223 */ /* 0x040fe20000000006 */
[C---:B------:R-:W-:Y:S01]  /*1c40*/  FFMA R5, R56.reuse, R47, R5 ;  /* 0x0000002f38057223 */ /* 0x040fe20000000005 */
[-C--:B------:R-:W-:Y:S01]  /*1c50*/  FFMA R33, R56, R44.reuse, R33 ;  /* 0x0000002c38217223 */ /* 0x080fe20000000021 */
[C---:B------:R-:W-:Y:S01]  /*1c60*/  FFMA R4, R54.reuse, R51, R4 ;  /* 0x0000003336047223 */ /* 0x040fe20000000004 */
[C---:B------:R-:W-:Y:S01]  /*1c70*/  FFMA R3, R54.reuse, R49, R3 ;  /* 0x0000003136037223 */ /* 0x040fe20000000003 */
[----:B------:R-:W-:Y:S01]  /*1c80*/  LDS R56, [R57+0x40] ;  /* 0x0000400039387984 */ /* 0x000fe20000000800 */
[C---:B------:R-:W-:Y:S01]  /*1c90*/  FFMA R32, R54.reuse, R47, R32 ;  /* 0x0000002f36207223 */ /* 0x040fe20000000020 */
[C---:B------:R-:W-:Y:S01]  /*1ca0*/  FFMA R2, R53.reuse, R51, R2 ;  /* 0x0000003335027223 */ /* 0x040fe20000000002 */
[C---:B------:R-:W-:Y:S01]  /*1cb0*/  FFMA R0, R53.reuse, R49, R0 ;  /* 0x0000003135007223 */ /* 0x040fe20000000000 */
[-C--:B------:R-:W-:Y:S01]  /*1cc0*/  FFMA R29, R54, R44.reuse, R29 ;  /* 0x0000002c361d7223 */ /* 0x080fe2000000001d */
[C---:B------:R-:W-:Y:S01]  /*1cd0*/  FFMA R28, R53.reuse, R47, R28 ;  /* 0x0000002f351c7223 */ /* 0x040fe2000000001c */
[C---:B------:R-:W-:Y:S01]  /*1ce0*/  FFMA R26, R52.reuse, R51, R26 ;  /* 0x00000033341a7223 */ /* 0x040fe2000000001a */
[C---:B------:R-:W-:Y:S01]  /*1cf0*/  FFMA R17, R52.reuse, R49, R17 ;  /* 0x0000003134117223 */ /* 0x040fe20000000011 */
[C---:B------:R-:W-:Y:S01]  /*1d00*/  FFMA R16, R52.reuse, R47, R16 ;  /* 0x0000002f34107223 */ /* 0x040fe20000000010 */
[-C--:B------:R-:W-:Y:S01]  /*1d10*/  FFMA R15, R52, R44.reuse, R15 ;  /* 0x0000002c340f7223 */ /* 0x080fe2000000000f */
[C---:B------:R-:W-:Y:S01]  /*1d20*/  FFMA R23, R50.reuse, R51, R23 ;  /* 0x0000003332177223 */ /* 0x040fe20000000017 */
[C---:B------:R-:W-:Y:S01]  /*1d30*/  FFMA R14, R50.reuse, R49, R14 ;  /* 0x00000031320e7223 */ /* 0x040fe2000000000e */
[C---:B------:R-:W-:Y:S01]  /*1d40*/  FFMA R21, R50.reuse, R47, R21 ;  /* 0x0000002f32157223 */ /* 0x040fe20000000015 */
[-C--:B------:R-:W-:Y:S01]  /*1d50*/  FFMA R20, R50, R44.reuse, R20 ;  /* 0x0000002c32147223 */ /* 0x080fe20000000014 */
[C---:B------:R-:W-:Y:S01]  /*1d60*/  FFMA R19, R48.reuse, R51, R19 ;  /* 0x0000003330137223 */ /* 0x040fe20000000013 */
[C---:B------:R-:W-:Y:S01]  /*1d70*/  FFMA R18, R48.reuse, R49, R18 ;  /* 0x0000003130127223 */ /* 0x040fe20000000012 */
[----:B------:R-:W0:Y:S01]  /*1d80*/  LDS R51, [R58] ;  /* 0x000000003a337984 */ /* 0x000e220000000800 */
[C---:B------:R-:W-:Y:S01]  /*1d90*/  FFMA R54, R48.reuse, R47, R25 ;  /* 0x0000002f30367223 */ /* 0x040fe20000000019 */
[-C--:B------:R-:W-:Y:S01]  /*1da0*/  FFMA R27, R53, R44.reuse, R27 ;  /* 0x0000002c351b7223 */ /* 0x080fe2000000001b */
[----:B------:R-:W-:Y:S01]  /*1db0*/  FFMA R25, R48, R44, R22 ;  /* 0x0000002c30197223 */ /* 0x000fe20000000016 */
[----:B------:R-:W1:Y:S01]  /*1dc0*/  LDS R52, [R58+0x40] ;  /* 0x000040003a347984 */ /* 0x000e620000000800 */
[----:B------:R-:W-:-:S03]  /*1dd0*/  ULEA UR7, UR7, UR11, 0x8 ;  /* 0x0000000b07077291 */ /* 0x000fc6000f8e40ff */
[----:B------:R-:W2:Y:S04]  /*1de0*/  LDS R49, [R58+0x80] ;  /* 0x000080003a317984 */ /* 0x000ea80000000800 */
[----:B------:R3:W4:Y:S04]  /*1df0*/  LDS R50, [R58+0xc0] ;  /* 0x0000c0003a327984 */ /* 0x0007280000000800 */
[----:B------:R-:W5:Y:S04]  /*1e00*/  LDS R61, [R57+0x80] ;  /* 0x00008000393d7984 */ /* 0x000f680000000800 */
[----:B------:R-:W5:Y:S01]  /*1e10*/  LDS R59, [R57+0x60] ;  /* 0x00006000393b7984 */ /* 0x000f620000000800 */
[----:B---3--:R-:W-:Y:S01]  /*1e20*/  LEA R58, R46, UR7, 0x2 ;  /* 0x000000072e3a7c11 */ /* 0x008fe2000f8e10ff */
[----:B------:R-:W-:-:S02]  /*1e30*/  UIADD3 UR7, UPT, UPT, UR6, 0x3, URZ ;  /* 0x0000000306077890 */ /* 0x000fc4000fffe0ff */
[----:B------:R-:W3:Y:S01]  /*1e40*/  LDS R55, [R57+0xc0] ;  /* 0x0000c00039377984 */ /* 0x000ee20000000800 */
[----:B------:R-:W-:-:S03]  /*1e50*/  UIADD3 UR6, UPT, UPT, UR6, 0x4, URZ ;  /* 0x0000000406067890 */ /* 0x000fc6000fffe0ff */
[----:B------:R-:W3:Y:S04]  /*1e60*/  LDS R53, [R57+0xa0] ;  /* 0x0000a00039357984 */ /* 0x000ee80000000800 */
[----:B------:R-:W3:Y:S04]  /*1e70*/  LDS R47, [R57+0xe0] ;  /* 0x0000e000392f7984 */ /* 0x000ee80000000800 */
[----:B------:R-:W3:Y:S04]  /*1e80*/  LDS R44, [R57+0x20] ;  /* 0x00002000392c7984 */ /* 0x000ee80000000800 */
[----:B------:R-:W3:Y:S01]  /*1e90*/  LDS R22, [R57] ;  /* 0x0000000039167984 */ /* 0x000ee20000000800 */
[C---:B0-----:R-:W-:Y:S01]  /*1ea0*/  FFMA R7, R56.reuse, R51, R7 ;  /* 0x0000003338077223 */ /* 0x041fe20000000007 */
[----:B-1----:R-:W-:-:S02]  /*1eb0*/  FFMA R6, R56, R52, R6 ;  /* 0x0000003438067223 */ /* 0x002fc40000000006 */
[----:B------:R-:W-:Y:S01]  /*1ec0*/  LDS R48, [R58+0x40] ;  /* 0x000040003a307984 */ /* 0x000fe20000000800 */
[C---:B--2---:R-:W-:Y:S01]  /*1ed0*/  FFMA R5, R56.reuse, R49, R5 ;  /* 0x0000003138057223 */ /* 0x044fe20000000005 */
[----:B----4-:R-:W-:Y:S01]  /*1ee0*/  FFMA R33, R56, R50, R33 ;  /* 0x0000003238217223 */ /* 0x010fe20000000021 */
[----:B------:R-:W-:Y:S01]  /*1ef0*/  LEA R56, R39, UR10, 0x2 ;  /* 0x0000000a27387c11 */ /* 0x000fe2000f8e10ff */
[----:B------:R-:W-:Y:S01]  /*1f00*/  ULEA UR10, UR7, UR8, 0x8 ;  /* 0x00000008070a7291 */ /* 0x000fe2000f8e40ff */
[C---:B-----5:R-:W-:Y:S01]  /*1f10*/  FFMA R12, R61.reuse, R51, R12 ;  /* 0x000000333d0c7223 */ /* 0x060fe2000000000c */
[C---:B------:R-:W-:Y:S01]  /*1f20*/  FFMA R11, R61.reuse, R52, R11 ;  /* 0x000000343d0b7223 */ /* 0x040fe2000000000b */
[C---:B------:R-:W-:Y:S01]  /*1f30*/  FFMA R36, R61.reuse, R49, R36 ;  /* 0x000000313d247223 */ /* 0x040fe20000000024 */
[----:B------:R-:W-:Y:S01]  /*1f40*/  FFMA R35, R61, R50, R35 ;  /* 0x000000323d237223 */ /* 0x000fe20000000023 */
[C---:B------:R-:W-:Y:S01]  /*1f50*/  FFMA R10, R59.reuse, R51, R10 ;  /* 0x000000333b0a7223 */ /* 0x040fe2000000000a */
[C---:B------:R-:W-:Y:S01]  /*1f60*/  FFMA R9, R59.reuse, R52, R9 ;  /* 0x000000343b097223 */ /* 0x040fe20000000009 */
[C---:B------:R-:W-:Y:S01]  /*1f70*/  FFMA R8, R59.reuse, R49, R8 ;  /* 0x000000313b087223 */ /* 0x040fe20000000008 */
[----:B------:R-:W-:Y:S01]  /*1f80*/  FFMA R34, R59, R50, R34 ;  /* 0x000000323b227223 */ /* 0x000fe20000000022 */
[C---:B---3--:R-:W-:Y:S01]  /*1f90*/  FFMA R4, R55.reuse, R51, R4 ;  /* 0x0000003337047223 */ /* 0x048fe20000000004 */
[C---:B------:R-:W-:Y:S01]  /*1fa0*/  FFMA R3, R55.reuse, R52, R3 ;  /* 0x0000003437037223 */ /* 0x040fe20000000003 */
[C---:B------:R-:W-:Y:S01]  /*1fb0*/  FFMA R32, R55.reuse, R49, R32 ;  /* 0x0000003137207223 */ /* 0x040fe20000000020 */
[----:B------:R-:W-:Y:S01]  /*1fc0*/  FFMA R29, R55, R50, R29 ;  /* 0x00000032371d7223 */ /* 0x000fe2000000001d */
[C---:B------:R-:W-:Y:S01]  /*1fd0*/  FFMA R2, R53.reuse, R51, R2 ;  /* 0x0000003335027223 */ /* 0x040fe20000000002 */
        /* <DEDUP_REMOVED lines=13> */
[----:B------:R-:W-:Y:S01]  /*20b0*/  LDS R47, [R58] ;  /* 0x000000003a2f7984 */ /* 0x000fe20000000800 */
[C---:B------:R-:W-:Y:S01]  /*20c0*/  FFMA R54, R22.reuse, R49, R54 ;  /* 0x0000003116367223 */ /* 0x040fe20000000036 */
[----:B------:R-:W-:Y:S01]  /*20d0*/  FFMA R25, R22, R50, R25 ;  /* 0x0000003216197223 */ /* 0x000fe20000000019 */
[----:B------:R-:W-:Y:S01]  /*20e0*/  ULEA UR7, UR7, UR11, 0x8 ;  /* 0x0000000b07077291 */ /* 0x000fe2000f8e40ff */
[----:B------:R-:W-:Y:S04]  /*20f0*/  LDS R51, [R58+0x80] ;  /* 0x000080003a337984 */ /* 0x000fe80000000800 */
[----:B------:R-:W-:Y:S04]  /*2100*/  LDS R44, [R58+0xc0] ;  /* 0x0000c0003a2c7984 */ /* 0x000fe80000000800 */
[----:B------:R-:W0:Y:S04]  /*2110*/  LDS R52, [R56+0x40] ;  /* 0x0000400038347984 */ /* 0x000e280000000800 */
[----:B------:R-:W1:Y:S04]  /*2120*/  LDS R59, [R56+0x80] ;  /* 0x00008000383b7984 */ /* 0x000e680000000800 */
[----:B------:R-:W2:Y:S04]  /*2130*/  LDS R57, [R56+0x60] ;  /* 0x0000600038397984 */ /* 0x000ea80000000800 */
[----:B------:R-:W3:Y:S04]  /*2140*/  LDS R55, [R56+0xc0] ;  /* 0x0000c00038377984 */ /* 0x000ee80000000800 */
[----:B------:R-:W4:Y:S04]  /*2150*/  LDS R53, [R56+0xa0] ;  /* 0x0000a00038357984 */ /* 0x000f280000000800 */
[----:B------:R-:W5:Y:S04]  /*2160*/  LDS R49, [R56+0xe0] ;  /* 0x0000e00038317984 */ /* 0x000f680000000800 */
[----:B------:R-:W5:Y:S04]  /*2170*/  LDS R50, [R56+0x20] ;  /* 0x0000200038327984 */ /* 0x000f680000000800 */
[----:B------:R0:W5:Y:S02]  /*2180*/  LDS R22, [R56] ;  /* 0x0000000038167984 */ /* 0x0001640000000800 */
[----:B0-----:R-:W-:Y:S01]  /*2190*/  LEA R56, R46, UR7, 0x2 ;  /* 0x000000072e387c11 */ /* 0x001fe2000f8e10ff */
[----:B------:R-:W-:Y:S01]  /*21a0*/  UIADD3 UR7, UPT, UPT, UR9, -0x3, URZ ;  /* 0xfffffffd09077890 */ /* 0x000fe2000fffe0ff */
[C---:B------:R-:W-:Y:S01]  /*21b0*/  FFMA R7, R52.reuse, R47, R7 ;  /* 0x0000002f34077223 */ /* 0x040fe20000000007 */
[C---:B------:R-:W-:Y:S01]  /*21c0*/  FFMA R6, R52.reuse, R48, R6 ;  /* 0x0000003034067223 */ /* 0x040fe20000000006 */
[CC--:B------:R-:W-:Y:S01]  /*21d0*/  FFMA R5, R52.reuse, R51.reuse, R5 ;  /* 0x0000003334057223 */ /* 0x0c0fe20000000005 */
[----:B------:R-:W-:Y:S01]  /*21e0*/  FFMA R33, R52, R44, R33 ;  /* 0x0000002c34217223 */ /* 0x000fe20000000021 */
[----:B------:R-:W-:Y:S01]  /*21f0*/  LEA R52, R39, UR10, 0x2 ;  /* 0x0000000a27347c11 */ /* 0x000fe2000f8e10ff */
[C---:B-1----:R-:W-:Y:S01]  /*2200*/  FFMA R36, R59.reuse, R51, R36 ;  /* 0x000000333b247223 */ /* 0x042fe20000000024 */
[C---:B------:R-:W-:Y:S01]  /*2210*/  FFMA R12, R59.reuse, R47, R12 ;  /* 0x0000002f3b0c7223 */ /* 0x040fe2000000000c */
[----:B------:R-:W-:Y:S01]  /*2220*/  FFMA R11, R59, R48, R11 ;  /* 0x000000303b0b7223 */ /* 0x000fe2000000000b */
[----:B--2---:R-:W-:Y:S01]  /*2230*/  FFMA R8, R57, R51, R8 ;  /* 0x0000003339087223 */ /* 0x004fe20000000008 */
[----:B------:R-:W-:Y:S01]  /*2240*/  FFMA R35, R59, R44, R35 ;  /* 0x0000002c3b237223 */ /* 0x000fe20000000023 */
[C---:B------:R-:W-:Y:S01]  /*2250*/  FFMA R10, R57.reuse, R47, R10 ;  /* 0x0000002f390a7223 */ /* 0x040fe2000000000a */
[----:B------:R-:W-:Y:S01]  /*2260*/  FFMA R9, R57, R48, R9 ;  /* 0x0000003039097223 */ /* 0x000fe20000000009 */
[----:B---3--:R-:W-:Y:S01]  /*2270*/  FFMA R32, R55, R51, R32 ;  /* 0x0000003337207223 */ /* 0x008fe20000000020 */
[----:B------:R-:W-:Y:S01]  /*2280*/  FFMA R34, R57, R44, R34 ;  /* 0x0000002c39227223 */ /* 0x000fe20000000022 */
[C---:B------:R-:W-:Y:S01]  /*2290*/  FFMA R4, R55.reuse, R47, R4 ;  /* 0x0000002f37047223 */ /* 0x040fe20000000004 */
[----:B------:R-:W-:Y:S01]  /*22a0*/  FFMA R3, R55, R48, R3 ;  /* 0x0000003037037223 */ /* 0x000fe20000000003 */
[----:B----4-:R-:W-:Y:S01]  /*22b0*/  FFMA R28, R53, R51, R28 ;  /* 0x00000033351c7223 */ /* 0x010fe2000000001c */
[----:B------:R-:W-:Y:S01]  /*22c0*/  FFMA R29, R55, R44, R29 ;  /* 0x0000002c371d7223 */ /* 0x000fe2000000001d */
[CC--:B------:R-:W-:Y:S01]  /*22d0*/  FFMA R2, R53.reuse, R47.reuse, R2 ;  /* 0x0000002f35027223 */ /* 0x0c0fe20000000002 */
[-C--:B------:R-:W-:Y:S01]  /*22e0*/  FFMA R0, R53, R48.reuse, R0 ;  /* 0x0000003035007223 */ /* 0x080fe20000000000 */
[C---:B-----5:R-:W-:Y:S01]  /*22f0*/  FFMA R26, R49.reuse, R47, R26 ;  /* 0x0000002f311a7223 */ /* 0x060fe2000000001a */
[C---:B------:R-:W-:Y:S01]  /*2300*/  FFMA R17, R49.reuse, R48, R17 ;  /* 0x0000003031117223 */ /* 0x040fe20000000011 */
[CC--:B------:R-:W-:Y:S01]  /*2310*/  FFMA R16, R49.reuse, R51.reuse, R16 ;  /* 0x0000003331107223 */ /* 0x0c0fe20000000010 */
[-C--:B------:R-:W-:Y:S01]  /*2320*/  FFMA R15, R49, R44.reuse, R15 ;  /* 0x0000002c310f7223 */ /* 0x080fe2000000000f */
[C---:B------:R-:W-:Y:S01]  /*2330*/  FFMA R21, R50.reuse, R51, R21 ;  /* 0x0000003332157223 */ /* 0x040fe20000000015 */
[----:B------:R-:W-:Y:S01]  /*2340*/  FFMA R27, R53, R44, R27 ;  /* 0x0000002c351b7223 */ /* 0x000fe2000000001b */
[C---:B------:R-:W-:Y:S01]  /*2350*/  FFMA R23, R50.reuse, R47, R23 ;  /* 0x0000002f32177223 */ /* 0x040fe20000000017 */
[----:B------:R-:W-:Y:S01]  /*2360*/  FFMA R14, R50, R48, R14 ;  /* 0x00000030320e7223 */ /* 0x000fe2000000000e */
[----:B------:R-:W-:Y:S01]  /*2370*/  FFMA R54, R22, R51, R54 ;  /* 0x0000003316367223 */ /* 0x000fe20000000036 */
[----:B------:R-:W-:Y:S01]  /*2380*/  FFMA R20, R50, R44, R20 ;  /* 0x0000002c32147223 */ /* 0x000fe20000000014 */
[C---:B------:R-:W-:Y:S01]  /*2390*/  FFMA R19, R22.reuse, R47, R19 ;  /* 0x0000002f16137223 */ /* 0x040fe20000000013 */
[C---:B------:R-:W-:Y:S01]  /*23a0*/  FFMA R49, R22.reuse, R48, R18 ;  /* 0x0000003016317223 */ /* 0x040fe20000000012 */
[----:B------:R-:W-:Y:S01]  /*23b0*/  FFMA R51, R22, R44, R25 ;  /* 0x0000002c16337223 */ /* 0x000fe20000000019 */
[----:B------:R-:W-:Y:S01]  /*23c0*/  LDS R61, [R52+0x80] ;  /* 0x00008000343d7984 */ /* 0x000fe20000000800 */
[----:B------:R-:W-:-:S03]  /*23d0*/  UISETP.GE.AND UP1, UPT, UR6, UR7, UPT ;  /* 0x000000070600728c */ /* 0x000fc6000bf26270 */
[----:B------:R-:W0:Y:S04]  /*23e0*/  LDS R53, [R56] ;  /* 0x0000000038357984 */ /* 0x000e280000000800 */
[----:B------:R-:W1:Y:S04]  /*23f0*/  LDS R18, [R56+0x40] ;  /* 0x0000400038127984 */ /* 0x000e680000000800 */
[----:B------:R-:W2:Y:S04]  /*2400*/  LDS R47, [R56+0x80] ;  /* 0x00008000382f7984 */ /* 0x000ea80000000800 */
[----:B------:R-:W3:Y:S04]  /*2410*/  LDS R48, [R56+0xc0] ;  /* 0x0000c00038307984 */ /* 0x000ee80000000800 */
[----:B------:R-:W4:Y:S04]  /*2420*/  LDS R59, [R52+0x60] ;  /* 0x00006000343b7984 */ /* 0x000f280000000800 */
[----:B------:R-:W5:Y:S04]  /*2430*/  LDS R50, [R52+0x40] ;  /* 0x0000400034327984 */ /* 0x000f680000000800 */
[----:B------:R-:W5:Y:S04]  /*2440*/  LDS R57, [R52+0xc0] ;  /* 0x0000c00034397984 */ /* 0x000f680000000800 */
[----:B------:R-:W5:Y:S04]  /*2450*/  LDS R55, [R52+0xa0] ;  /* 0x0000a00034377984 */ /* 0x000f680000000800 */
[----:B------:R-:W5:Y:S04]  /*2460*/  LDS R25, [R52+0xe0] ;  /* 0x0000e00034197984 */ /* 0x000f680000000800 */
[----:B------:R-:W5:Y:S04]  /*2470*/  LDS R44, [R52+0x20] ;  /* 0x00002000342c7984 */ /* 0x000f680000000800 */
[----:B------:R-:W5:Y:S01]  /*2480*/  LDS R22, [R52] ;  /* 0x0000000034167984 */ /* 0x000f620000000800 */
[C---:B0-----:R-:W-:Y:S01]  /*2490*/  FFMA R12, R61.reuse, R53, R12 ;  /* 0x000000353d0c7223 */ /* 0x041fe2000000000c */
[C---:B-1----:R-:W-:Y:S01]  /*24a0*/  FFMA R11, R61.reuse, R18, R11 ;  /* 0x000000123d0b7223 */ /* 0x042fe2000000000b */
[C---:B--2---:R-:W-:Y:S01]  /*24b0*/  FFMA R36, R61.reuse, R47, R36 ;  /* 0x0000002f3d247223 */ /* 0x044fe20000000024 */
[----:B---3--:R-:W-:Y:S01]  /*24c0*/  FFMA R35, R61, R48, R35 ;  /* 0x000000303d237223 */ /* 0x008fe20000000023 */
[C---:B----4-:R-:W-:Y:S01]  /*24d0*/  FFMA R9, R59.reuse, R18, R9 ;  /* 0x000000123b097223 */ /* 0x050fe20000000009 */
[C---:B------:R-:W-:Y:S01]  /*24e0*/  FFMA R10, R59.reuse, R53, R10 ;  /* 0x000000353b0a7223 */ /* 0x040fe2000000000a */
[C---:B------:R-:W-:Y:S01]  /*24f0*/  FFMA R8, R59.reuse, R47, R8 ;  /* 0x0000002f3b087223 */ /* 0x040fe20000000008 */
[----:B------:R-:W-:Y:S01]  /*2500*/  FFMA R34, R59, R48, R34 ;  /* 0x000000303b227223 */ /* 0x000fe20000000022 */
        /* <DEDUP_REMOVED lines=24> */
[----:B------:R-:W-:Y:S06]  /*2690*/  BRA.U !UP1, `(.L_x_15) ;  /* 0xfffffff109e47547 */ /* 0x000fec000b83ffff */
.L_x_14:
[----:B------:R-:W-:-:S04]  /*26a0*/  UIADD3 UR7, UPT, UPT, UR9, -UR6, URZ ;  /* 0x8000000609077290 */ /* 0x000fc8000fffe0ff */
[----:B------:R-:W-:-:S09]  /*26b0*/  UISETP.GT.AND UP1, UPT, UR7, 0x1, UPT ;  /* 0x000000010700788c */ /* 0x000fd2000bf24270 */
[----:B------:R-:W-:Y:S05]  /*26c0*/  BRA.U !UP1, `(.L_x_16) ;  /* 0x0000000509b07547 */ /* 0x000fea000b800000 */
[----:B------:R-:W2:Y:S01]  /*26d0*/  S2UR UR10, SR_CgaCtaId ;  /* 0x00000000000a79c3 */ /* 0x000ea20000008800 */
[----:B------:R-:W-:Y:S01]  /*26e0*/  UMOV UR7, 0x400 ;  /* 0x0000040000077882 */ /* 0x000fe20000000000 */
[----:B------:R-:W-:Y:S02]  /*26f0*/  UPLOP3.LUT UP0, UPT, UPT, UPT, UPT, 0x40, 0x4 ;  /* 0x000000000004789c */ /* 0x000fe40003f0e870 */
[----:B------:R-:W-:Y:S02]  /*2700*/  UIADD3 UR8, UPT, UPT, UR7, 0x1000, URZ ;  /* 0x0000100007087890 */ /* 0x000fe4000fffe0ff */
[----:B--2---:R-:W-:Y:S02]  /*2710*/  ULEA UR11, UR10, UR7, 0x18 ;  /* 0x000000070a0b7291 */ /* 0x004fe4000f8ec0ff */
[----:B------:R-:W-:Y:S02]  /*2720*/  ULEA UR7, UR10, UR8, 0x18 ;  /* 0x000000080a077291 */ /* 0x000fe4000f8ec0ff */
[----:B------:R-:W-:-:S02]  /*2730*/  ULEA UR8, UR6, UR11, 0x8 ;  /* 0x0000000b06087291 */ /* 0x000fc4000f8e40ff */
[----:B------:R-:W-:-:S04]  /*2740*/  ULEA UR7, UR6, UR7, 0x8 ;  /* 0x0000000706077291 */ /* 0x000fc8000f8e40ff */
[----:B------:R-:W-:Y:S01]  /*2750*/  LEA R57, R46, UR8, 0x2 ;  /* 0x000000082e397c11 */ /* 0x000fe2000f8e10ff */
[----:B------:R-:W-:Y:S01]  /*2760*/  UMOV UR8, 0x400 ;  /* 0x0000040000087882 */ /* 0x000fe20000000000 */
[----:B------:R-:W-:Y:S01]  /*2770*/  LEA R55, R39, UR7, 0x2 ;  /* 0x0000000727377c11 */ /* 0x000fe2000f8e10ff */
[----:B------:R-:W-:Y:S02]  /*2780*/  UIADD3 UR11, UPT, UPT, UR8, 0x1000, URZ ;  /* 0x00001000080b7890 */ /* 0x000fe4000fffe0ff */
[----:B------:R-:W-:Y:S01]  /*2790*/  LDS R49, [R57] ;  /* 0x0000000039317984 */ /* 0x000fe20000000800 */
[----:B------:R-:W-:Y:S02]  /*27a0*/  UIADD3 UR7, UPT, UPT, UR6, 0x1, URZ ;  /* 0x0000000106077890 */ /* 0x000fe4000fffe0ff */
[----:B------:R-:W-:Y:S01]  /*27b0*/  ULEA UR8, UR10, UR8, 0x18 ;  /* 0x000000080a087291 */ /* 0x000fe2000f8ec0ff */
[----:B------:R-:W2:Y:S01]  /*27c0*/  LDS R52, [R55+0x80] ;  /* 0x0000800037347984 */ /* 0x000ea20000000800 */
[----:B------:R-:W-:-:S02]  /*27d0*/  ULEA UR11, UR10, UR11, 0x18 ;  /* 0x0000000b0a0b7291 */ /* 0x000fc4000f8ec0ff */
[----:B------:R-:W-:Y:S01]  /*27e0*/  ULEA UR8, UR7, UR8, 0x8 ;  /* 0x0000000807087291 */ /* 0x000fe2000f8e40ff */
[----:B------:R-:W3:Y:S01]  /*27f0*/  LDS R61, [R57+0x40] ;  /* 0x00004000393d7984 */ /* 0x000ee20000000800 */
[----:B------:R-:W-:Y:S02]  /*2800*/  ULEA UR7, UR7, UR11, 0x8 ;  /* 0x0000000b07077291 */ /* 0x000fe4000f8e40ff */
[----:B------:R-:W-:Y:S01]  /*2810*/  UIADD3 UR6, UPT, UPT, UR6, 0x2, URZ ;  /* 0x0000000206067890 */ /* 0x000fe2000fffe0ff */
[----:B01----:R-:W0:Y:S01]  /*2820*/  LDS R47, [R57+0x80] ;  /* 0x00008000392f7984 */ /* 0x003e220000000800 */
[----:B------:R-:W-:-:S03]  /*2830*/  LEA R60, R46, UR8, 0x2 ;  /* 0x000000082e3c7c11 */ /* 0x000fc6000f8e10ff */
        /* <DEDUP_REMOVED lines=10> */
[CC--:B0-----:R-:W-:Y:S01]  /*28e0*/  FFMA R36, R52.reuse, R47.reuse, R36 ;  /* 0x0000002f34247223 */ /* 0x0c1fe20000000024 */
[-C--:B-1----:R-:W-:Y:S01]  /*28f0*/  FFMA R35, R52, R44.reuse, R35 ;  /* 0x0000002c34237223 */ /* 0x082fe20000000023 */
[C---:B----4-:R-:W-:Y:S01]  /*2900*/  FFMA R52, R56.reuse, R47, R5 ;  /* 0x0000002f38347223 */ /* 0x050fe20000000005 */
[----:B------:R-:W-:Y:S01]  /*2910*/  LEA R5, R39, UR7, 0x2 ;  /* 0x0000000727057c11 */ /* 0x000fe2000f8e10ff */
[C---:B------:R-:W-:Y:S01]  /*2920*/  FFMA R57, R56.reuse, R61, R6 ;  /* 0x0000003d38397223 */ /* 0x040fe20000000006 */
[CC--:B------:R-:W-:Y:S01]  /*2930*/  FFMA R7, R56.reuse, R49.reuse, R7 ;  /* 0x0000003138077223 */ /* 0x0c0fe20000000007 */
[C---:B-----5:R-:W-:Y:S01]  /*2940*/  FFMA R2, R59.reuse, R49, R2 ;  /* 0x000000313b027223 */ /* 0x060fe20000000002 */
[C---:B------:R-:W-:Y:S01]  /*2950*/  FFMA R55, R59.reuse, R61, R0 ;  /* 0x0000003d3b377223 */ /* 0x040fe20000000000 */
[C---:B------:R-:W-:Y:S01]  /*2960*/  FFMA R28, R59.reuse, R47, R28 ;  /* 0x0000002f3b1c7223 */ /* 0x040fe2000000001c */
[-C--:B------:R-:W-:Y:S01]  /*2970*/  FFMA R27, R59, R44.reuse, R27 ;  /* 0x0000002c3b1b7223 */ /* 0x080fe2000000001b */
[C---:B------:R-:W-:Y:S01]  /*2980*/  FFMA R9, R51.reuse, R61, R9 ;  /* 0x0000003d33097223 */ /* 0x040fe20000000009 */
[C---:B------:R-:W-:Y:S01]  /*2990*/  FFMA R10, R51.reuse, R49, R10 ;  /* 0x00000031330a7223 */ /* 0x040fe2000000000a */
[-C--:B------:R-:W-:Y:S01]  /*29a0*/  FFMA R33, R56, R44.reuse, R33 ;  /* 0x0000002c38217223 */ /* 0x080fe20000000021 */
[----:B------:R-:W-:Y:S01]  /*29b0*/  FFMA R8, R51, R47, R8 ;  /* 0x0000002f33087223 */ /* 0x000fe20000000008 */
        /* <DEDUP_REMOVED lines=14> */
[----:B------:R-:W-:Y:S01]  /*2aa0*/  LDS R56, [R60] ;  /* 0x000000003c387984 */ /* 0x000fe20000000800 */
[-C--:B------:R-:W-:Y:S01]  /*2ab0*/  FFMA R51, R51, R44.reuse, R34 ;  /* 0x0000002c33337223 */ /* 0x080fe20000000022 */
[C---:B------:R-:W-:Y:S01]  /*2ac0*/  FFMA R58, R48.reuse, R47, R25 ;  /* 0x0000002f303a7223 */ /* 0x040fe20000000019 */
[----:B------:R-:W-:Y:S01]  /*2ad0*/  FFMA R47, R48, R44, R22 ;  /* 0x0000002c302f7223 */ /* 0x000fe20000000016 */
[----:B------:R-:W0:Y:S04]  /*2ae0*/  LDS R6, [R5+0x80] ;  /* 0x0000800005067984 */ /* 0x000e280000000800 */
        /* <DEDUP_REMOVED lines=9> */
[----:B------:R4:W5:Y:S01]  /*2b80*/  LDS R22, [R5] ;  /* 0x0000000005167984 */ /* 0x0009620000000800 */
[C---:B0-----:R-:W-:Y:S01]  /*2b90*/  FFMA R12, R6.reuse, R56, R12 ;  /* 0x00000038060c7223 */ /* 0x041fe2000000000c */
[C---:B-1----:R-:W-:Y:S01]  /*2ba0*/  FFMA R11, R6.reuse, R18, R11 ;  /* 0x00000012060b7223 */ /* 0x042fe2000000000b */
[CC--:B--2---:R-:W-:Y:S01]  /*2bb0*/  FFMA R36, R6.reuse, R49.reuse, R36 ;  /* 0x0000003106247223 */ /* 0x0c4fe20000000024 */
[----:B---3--:R-:W-:Y:S01]  /*2bc0*/  FFMA R35, R6, R50, R35 ;  /* 0x0000003206237223 */ /* 0x008fe20000000023 */
[C---:B----4-:R-:W-:Y:S01]  /*2bd0*/  FFMA R7, R14.reuse, R56, R7 ;  /* 0x000000380e077223 */ /* 0x050fe20000000007 */
[C---:B------:R-:W-:Y:S01]  /*2be0*/  FFMA R6, R14.reuse, R18, R57 ;  /* 0x000000120e067223 */ /* 0x040fe20000000039 */
[CC--:B------:R-:W-:Y:S01]  /*2bf0*/  FFMA R5, R14.reuse, R49.reuse, R52 ;  /* 0x000000310e057223 */ /* 0x0c0fe20000000034 */
[----:B------:R-:W-:Y:S01]  /*2c00*/  FFMA R33, R14, R50, R33 ;  /* 0x000000320e217223 */ /* 0x000fe20000000021 */
[C---:B-----5:R-:W-:Y:S01]  /*2c10*/  FFMA R4, R0.reuse, R56, R4 ;  /* 0x0000003800047223 */ /* 0x060fe20000000004 */
[C---:B------:R-:W-:Y:S01]  /*2c20*/  FFMA R3, R0.reuse, R18, R3 ;  /* 0x0000001200037223 */ /* 0x040fe20000000003 */
[CC--:B------:R-:W-:Y:S01]  /*2c30*/  FFMA R32, R0.reuse, R49.reuse, R32 ;  /* 0x0000003100207223 */ /* 0x0c0fe20000000020 */
[----:B------:R-:W-:Y:S01]  /*2c40*/  FFMA R29, R0, R50, R29 ;  /* 0x00000032001d7223 */ /* 0x000fe2000000001d */
[C---:B------:R-:W-:Y:S01]  /*2c50*/  FFMA R9, R34.reuse, R18, R9 ;  /* 0x0000001222097223 */ /* 0x040fe20000000009 */
        /* <DEDUP_REMOVED lines=17> */
[C---:B------:R-:W-:Y:S01]  /*2d70*/  FFMA R25, R22.reuse, R49, R58 ;  /* 0x0000003116197223 */ /* 0x040fe2000000003a */
[----:B------:R-:W-:-:S07]  /*2d80*/  FFMA R22, R22, R50, R47 ;  /* 0x0000003216167223 */ /* 0x000fce000000002f */
.L_x_16:
[----:B------:R-:W-:-:S09]  /*2d90*/  UISETP.NE.OR UP0, UPT, UR6, UR9, UP0 ;  /* 0x000000090600728c */ /* 0x000fd20008705670 */
[----:B------:R-:W-:Y:S05]  /*2da0*/  BRA.U !UP0, `(.L_x_12) ;  /* 0x0000000108e07547 */ /* 0x000fea000b800000 */
.L_x_13:
[----:B------:R-:W2:Y:S01]  /*2db0*/  S2UR UR10, SR_CgaCtaId ;  /* 0x00000000000a79c3 */ /* 0x000ea20000008800 */
[----:B------:R-:W-:Y:S02]  /*2dc0*/  UMOV UR7, 0x400 ;  /* 0x0000040000077882 */ /* 0x000fe40000000000 */
[----:B------:R-:W-:Y:S02]  /*2dd0*/  UIADD3 UR8, UPT, UPT, UR7, 0x1000, URZ ;  /* 0x0000100007087890 */ /* 0x000fe4000fffe0ff */
[----:B--2---:R-:W-:Y:S02]  /*2de0*/  ULEA UR7, UR10, UR7, 0x18 ;  /* 0x000000070a077291 */ /* 0x004fe4000f8ec0ff */
[----:B------:R-:W-:-:S12]  /*2df0*/  ULEA UR8, UR10, UR8, 0x18 ;  /* 0x000000080a087291 */ /* 0x000fd8000f8ec0ff */
.L_x_17:
[----:B------:R-:W-:Y:S02]  /*2e00*/  ULEA UR10, UR6, UR8, 0x8 ;  /* 0x00000008060a7291 */ /* 0x000fe4000f8e40ff */
[----:B------:R-:W-:Y:S02]  /*2e10*/  ULEA UR11, UR6, UR7, 0x8 ;  /* 0x00000007060b7291 */ /* 0x000fe4000f8e40ff */
[----:B------:R-:W-:Y:S02]  /*2e20*/  UIADD3 UR6, UPT, UPT, UR6, 0x1, URZ ;  /* 0x0000000106067890 */ /* 0x000fe4000fffe0ff */
[----:B------:R-:W-:Y:S02]  /*2e30*/  LEA R58, R39, UR10, 0x2 ;  /* 0x0000000a273a7c11 */ /* 0x000fe4000f8e10ff */
[----:B------:R-:W-:Y:S01]  /*2e40*/  LEA R59, R46, UR11, 0x2 ;  /* 0x0000000b2e3b7c11 */ /* 0x000fe2000f8e10ff */
[----:B------:R-:W-:Y:S02]  /*2e50*/  UISETP.NE.AND UP0, UPT, UR6, UR9, UPT ;  /* 0x000000090600728c */ /* 0x000fe4000bf05270 */
[----:B------:R-:W-:Y:S04]  /*2e60*/  LDS R53, [R58+0x80] ;  /* 0x000080003a357984 */ /* 0x000fe80000000800 */
[----:B------:R-:W2:Y:S04]  /*2e70*/  LDS R52, [R59] ;  /* 0x000000003b347984 */ /* 0x000ea80000000800 */
[----:B------:R-:W3:Y:S04]  /*2e80*/  LDS R54, [R59+0x40] ;  /* 0x000040003b367984 */ /* 0x000ee80000000800 */
[----:B------:R-:W4:Y:S04]  /*2e90*/  LDS R57, [R59+0x80] ;  /* 0x000080003b397984 */ /* 0x000f280000000800 */
[----:B------:R-:W5:Y:S04]  /*2ea0*/  LDS R56, [R59+0xc0] ;  /* 0x0000c0003b387984 */ /* 0x000f680000000800 */
[----:B------:R-:W5:Y:S04]  /*2eb0*/  LDS R55, [R58+0x60] ;  /* 0x000060003a377984 */ /* 0x000f680000000800 */
[----:B------:R-:W5:Y:S04]  /*2ec0*/  LDS R44, [R58+0x40] ;  /* 0x000040003a2c7984 */ /* 0x000f680000000800 */
[----:B------:R-:W5:Y:S04]  /*2ed0*/  LDS R49, [R58+0xc0] ;  /* 0x0000c0003a317984 */ /* 0x000f680000000800 */
[----:B------:R-:W5:Y:S04]  /*2ee0*/  LDS R51, [R58+0xa0] ;  /* 0x0000a0003a337984 */ /* 0x000f680000000800 */
[----:B01----:R-:W0:Y:S04]  /*2ef0*/  LDS R47, [R58+0xe0] ;  /* 0x0000e0003a2f7984 */ /* 0x003e280000000800 */
[----:B------:R-:W1:Y:S04]  /*2f00*/  LDS R48, [R58+0x20] ;  /* 0x000020003a307984 */ /* 0x000e680000000800 */
[----:B------:R-:W1:Y:S01]  /*2f10*/  LDS R50, [R58] ;  /* 0x000000003a327984 */ /* 0x000e620000000800 */
[C---:B--2---:R-:W-:Y:S01]  /*2f20*/  FFMA R12, R53.reuse, R52, R12 ;  /* 0x00000034350c7223 */ /* 0x044fe2000000000c */
[C---:B---3--:R-:W-:Y:S01]  /*2f30*/  FFMA R11, R53.reuse, R54, R11 ;  /* 0x00000036350b7223 */ /* 0x048fe2000000000b */
[CC--:B----4-:R-:W-:Y:S01]  /*2f40*/  FFMA R36, R53.reuse, R57.reuse, R36 ;  /* 0x0000003935247223 */ /* 0x0d0fe20000000024 */
[----:B-----5:R-:W-:Y:S01]  /*2f50*/  FFMA R35, R53, R56, R35 ;  /* 0x0000003835237223 */ /* 0x020fe20000000023 */
        /* <DEDUP_REMOVED lines=16> */
[C---:B0-----:R-:W-:Y:S01]  /*3060*/  FFMA R26, R47.reuse, R52, R26 ;  /* 0x000000342f1a7223 */ /* 0x041fe2000000001a */
[C---:B------:R-:W-:Y:S01]  /*3070*/  FFMA R17, R47.reuse, R54, R17 ;  /* 0x000000362f117223 */ /* 0x040fe20000000011 */
[CC--:B------:R-:W-:Y:S01]  /*3080*/  FFMA R16, R47.reuse, R57.reuse, R16 ;  /* 0x000000392f107223 */ /* 0x0c0fe20000000010 */
[----:B------:R-:W-:Y:S01]  /*3090*/  FFMA R15, R47, R56, R15 ;  /* 0x000000382f0f7223 */ /* 0x000fe2000000000f */
[C---:B-1----:R-:W-:Y:S01]  /*30a0*/  FFMA R23, R48.reuse, R52, R23 ;  /* 0x0000003430177223 */ /* 0x042fe20000000017 */
[C---:B------:R-:W-:Y:S01]  /*30b0*/  FFMA R14, R48.reuse, R54, R14 ;  /* 0x00000036300e7223 */ /* 0x040fe2000000000e */
[CC--:B------:R-:W-:Y:S01]  /*30c0*/  FFMA R21, R48.reuse, R57.reuse, R21 ;  /* 0x0000003930157223 */ /* 0x0c0fe20000000015 */
[----:B------:R-:W-:Y:S01]  /*30d0*/  FFMA R20, R48, R56, R20 ;  /* 0x0000003830147223 */ /* 0x000fe20000000014 */
[C---:B------:R-:W-:Y:S01]  /*30e0*/  FFMA R19, R50.reuse, R52, R19 ;  /* 0x0000003432137223 */ /* 0x040fe20000000013 */
[C---:B------:R-:W-:Y:S01]  /*30f0*/  FFMA R18, R50.reuse, R54, R18 ;  /* 0x0000003632127223 */ /* 0x040fe20000000012 */
[C---:B------:R-:W-:Y:S01]  /*3100*/  FFMA R25, R50.reuse, R57, R25 ;  /* 0x0000003932197223 */ /* 0x040fe20000000019 */
[----:B------:R-:W-:Y:S01]  /*3110*/  FFMA R22, R50, R56, R22 ;  /* 0x0000003832167223 */ /* 0x000fe20000000016 */
[----:B------:R-:W-:Y:S06]  /*3120*/  BRA.U UP0, `(.L_x_17) ;  /* 0xfffffffd00347547 */ /* 0x000fec000b83ffff */
.L_x_12:
[----:B------:R-:W2:Y:S01]  /*3130*/  LDCU UR6, c[0x0][0x3d4] ;  /* 0x00007a80ff0677ac */ /* 0x000ea20008000800 */
[----:B------:R-:W-:-:S04]  /*3140*/  UIADD3 UR4, UPT, UPT, UR4, 0x10, URZ ;  /* 0x0000001004047890 */ /* 0x000fc8000fffe0ff */
[----:B--2---:R-:W-:Y:S01]  /*3150*/  UISETP.GE.AND UP0, UPT, UR4, UR6, UPT ;  /* 0x000000060400728c */ /* 0x004fe2000bf06270 */
[----:B------:R-:W-:Y:S08]  /*3160*/  BAR.SYNC.DEFER_BLOCKING 0x0 ;  /* 0x0000000000007b1d */ /* 0x000ff00000010000 */
[----:B------:R-:W-:Y:S05]  /*3170*/  BRA.U !UP0, `(.L_x_18) ;  /* 0xffffffd908607547 */ /* 0x000fea000b83ffff */
.L_x_0:
[----:B------:R-:W2:Y:S01]  /*3180*/  S2R R40, SR_TID.X ;  /* 0x0000000000287919 */ /* 0x000ea20000002100 */
[----:B------:R-:W3:Y:S02]  /*3190*/  LDCU UR6, c[0x0][0x3a8] ;  /* 0x00007500ff0677ac */ /* 0x000ee40008000800 */
[----:B---3--:R-:W-:Y:S02]  /*31a0*/  ISETP.GE.AND P0, PT, R38, UR6, PT ;  /* 0x0000000626007c0c */ /* 0x008fe4000bf06270 */
[C---:B--2---:R-:W-:Y:S02]  /*31b0*/  LOP3.LUT R31, R40.reuse, 0xf, RZ, 0xc0, !PT ;  /* 0x0000000f281f7812 */ /* 0x044fe400078ec0ff */
[----:B------:R-:W-:-:S04]  /*31c0*/  ISETP.LT.U32.AND P0, PT, R40, 0x10, !P0 ;  /* 0x000000102800780c */ /* 0x000fc80004701070 */
[----:B------:R-:W-:-:S04]  /*31d0*/  ISETP.GE.OR P0, PT, R31, R42, !P0 ;  /* 0x0000002a1f00720c */ /* 0x000fc80004706670 */
[----:B------:R-:W-:-:S13]  /*31e0*/  ISETP.GE.OR P0, PT, R39, R30, P0 ;  /* 0x0000001e2700720c */ /* 0x000fda0000706670 */
[----:B------:R-:W-:Y:S05]  /*31f0*/  @P0 EXIT ;  /* 0x000000000000094d */ /* 0x000fea0003800000 */
[----:B------:R-:W2:Y:S01]  /*3200*/  LDC.64 R30, c[0x0][0x3a0] ;  /* 0x0000e800ff1e7b82 */ /* 0x000ea20000000a00 */
[----:B------:R-:W-:Y:S01]  /*3210*/  ISETP.GT.AND P0, PT, R24, 0x3, PT ;  /* 0x000000031800780c */ /* 0x000fe20003f04270 */
[----:B------:R-:W3:Y:S01]  /*3220*/  LDCU UR4, c[0x0][0x3d0] ;  /* 0x00007a00ff0477ac */ /* 0x000ee20008000800 */
[----:B------:R-:W-:Y:S02]  /*3230*/  ISETP.GT.AND P1, PT, R37, 0x7, PT ;  /* 0x000000072500780c */ /* 0x000fe40003f24270 */
[----:B--2---:R-:W-:Y:S02]  /*3240*/  SHF.R.S32.HI R38, RZ, 0x1f, R31 ;  /* 0x0000001fff267819 */ /* 0x004fe4000001141f */
[----:B------:R-:W-:Y:S02]  /*3250*/  SHF.R.S32.HI R39, RZ, 0x1f, R30 ;  /* 0x0000001fff277819 */ /* 0x000fe4000001141e */
[----:B------:R-:W-:Y:S02]  /*3260*/  LEA.HI R38, R38, R31, RZ, 0x2 ;  /* 0x0000001f26267211 */ /* 0x000fe400078f10ff */
[----:B------:R-:W-:-:S02]  /*3270*/  LEA.HI R39, R39, R30, RZ, 0x3 ;  /* 0x0000001e27277211 */ /* 0x000fc400078f18ff */
[----:B------:R-:W-:Y:S02]  /*3280*/  LOP3.LUT R38, R38, 0xfffffffc, RZ, 0xc0, !PT ;  /* 0xfffffffc26267812 */ /* 0x000fe400078ec0ff */
[----:B------:R-:W-:Y:S02]  /*3290*/  LOP3.LUT R39, R39, 0xfffffff8, RZ, 0xc0, !PT ;  /* 0xfffffff827277812 */ /* 0x000fe400078ec0ff */
[----:B------:R-:W-:Y:S02]  /*32a0*/  IADD3 R38, PT, PT, -R38, R31, RZ ;  /* 0x0000001f26267210 */ /* 0x000fe40007ffe1ff */
[----:B------:R-:W-:Y:S02]  /*32b0*/  IADD3 R39, PT, PT, -R39, R30, RZ ;  /* 0x0000001e27277210 */ /* 0x000fe40007ffe1ff */
[----:B------:R-:W-:Y:S02]  /*32c0*/  SEL R52, R38, 0x4, !P0 ;  /* 0x0000000426347807 */ /* 0x000fe40004000000 */
[----:B------:R-:W-:-:S02]  /*32d0*/  SEL R45, R39, 0x8, !P1 ;  /* 0x00000008272d7807 */ /* 0x000fc40004800000 */
[C---:B------:R-:W-:Y:S02]  /*32e0*/  ISETP.GE.AND P2, PT, R52.reuse, 0x2, PT ;  /* 0x000000023400780c */ /* 0x040fe40003f46270 */
[C---:B------:R-:W-:Y:S02]  /*32f0*/  VIMNMX R44, PT, PT, R45.reuse, R52, PT ;  /* 0x000000342d2c7248 */ /* 0x040fe40003fe0100 */
[----:B------:R-:W-:Y:S02]  /*3300*/  ISETP.LT.OR P4, PT, R45, 0x1, !P2 ;  /* 0x000000012d00780c */ /* 0x000fe40005781670 */
[----:B------:R-:W-:Y:S02]  /*3310*/  ISETP.GE.AND P3, PT, R52, 0x3, PT ;  /* 0x000000033400780c */ /* 0x000fe40003f66270 */
[----:B------:R-:W-:Y:S02]  /*3320*/  ISETP.GE.AND P1, PT, R44, 0x1, PT ;  /* 0x000000012c00780c */ /* 0x000fe40003f26270 */
[----:B------:R-:W-:-:S02]  /*3330*/  ISETP.GE.AND P0, PT, R24, 0x4, PT ;  /* 0x000000041800780c */ /* 0x000fc40003f06270 */
[C---:B------:R-:W-:Y:S02]  /*3340*/  ISETP.LT.OR P5, PT, R45.reuse, 0x1, !P3 ;  /* 0x000000012d00780c */ /* 0x040fe40005fa1670 */
[C---:B------:R-:W-:Y:S02]  /*3350*/  ISETP.LT.OR P6, PT, R45.reuse, 0x1, !P0 ;  /* 0x000000012d00780c */ /* 0x040fe400047c1670 */
[----:B------:R-:W-:Y:S01]  /*3360*/  VIMNMX R24, PT, PT, R45, R24, PT ;  /* 0x000000182d187248 */ /* 0x000fe20003fe0100 */
[----:B------:R-:W0:Y:S08]  /*3370*/  @!P4 LDC R46, c[0x0][0x3cc] ;  /* 0x0000f300ff2ecb82 */ /* 0x000e300000000800 */
[----:B------:R-:W2:Y:S08]  /*3380*/  @P1 LDC.64 R42, c[0x0][0x380] ;  /* 0x0000e000ff2a1b82 */ /* 0x000eb00000000a00 */
[----:B------:R-:W4:Y:S08]  /*3390*/  @!P4 LDC.64 R40, c[0x0][0x380] ;  /* 0x0000e000ff28cb82 */ /* 0x000f300000000a00 */
[----:B-1----:R-:W1:Y:S01]  /*33a0*/  @!P5 LDC R48, c[0x0][0x3cc] ;  /* 0x0000f300ff30db82 */ /* 0x002e620000000800 */
[----:B0-----:R-:W-:-:S07]  /*33b0*/  @!P4 IADD3 R47, PT, PT, R13, R46, RZ ;  /* 0x0000002e0d2fc210 */ /* 0x001fce0007ffe0ff */
[----:B------:R-:W0:Y:S01]  /*33c0*/  @!P6 LDC R50, c[0x0][0x3cc] ;  /* 0x0000f300ff32eb82 */ /* 0x000e220000000800 */
[----:B--2---:R-:W-:-:S05]  /*33d0*/  @P1 IMAD.WIDE R42, R13, 0x4, R42 ;  /* 0x000000040d2a1825 */ /* 0x004fca00078e022a */
[----:B------:R2:W-:Y:S01]  /*33e0*/  @P1 STG.E desc[UR12][R42.64], R19 ;  /* 0x000000132a001986 */ /* 0x0005e2000c10190c */
[----:B------:R-:W-:Y:S01]  /*33f0*/  ISETP.GE.AND P1, PT, R52, 0x1, PT ;  /* 0x000000013400780c */ /* 0x000fe20003f26270 */
[----:B------:R-:W5:Y:S01]  /*3400*/  @!P5 LDC.64 R38, c[0x0][0x380] ;  /* 0x0000e000ff26db82 */ /* 0x000f620000000a00 */
[----:B----4-:R-:W-:-:S05]  /*3410*/  @!P4 IMAD.WIDE R40, R47, 0x4, R40 ;  /* 0x000000042f28c825 */ /* 0x010fca00078e0228 */
[----:B------:R4:W-:Y:S01]  /*3420*/  @!P4 STG.E desc[UR12][R40.64], R18 ;  /* 0x000000122800c986 */ /* 0x0009e2000c10190c */
[----:B------:R-:W-:Y:S01]  /*3430*/  ISETP.LT.OR P4, PT, R45, 0x2, !P1 ;  /* 0x000000022d00780c */ /* 0x000fe20004f81670 */
[----:B------:R-:W4:Y:S01]  /*3440*/  @!P6 LDC.64 R30, c[0x0][0x380] ;  /* 0x0000e000ff1eeb82 */ /* 0x000f220000000a00 */
[----:B-1----:R-:W-:Y:S01]  /*3450*/  @!P5 LEA R47, R48, R13, 0x1 ;  /* 0x0000000d302fd211 */ /* 0x002fe200078e08ff */
[----:B0-----:R-:W-:-:S10]  /*3460*/  @!P6 IMAD R49, R50, 0x3, R13 ;  /* 0x000000033231e824 */ /* 0x001fd400078e020d */
[----:B--2---:R-:W0:Y:S01]  /*3470*/  @!P4 LDC.64 R42, c[0x0][0x380] ;  /* 0x0000e000ff2acb82 */ /* 0x004e220000000a00 */
[----:B-----5:R-:W-:Y:S01]  /*3480*/  @!P5 IMAD.WIDE R38, R47, 0x4, R38 ;  /* 0x000000042f26d825 */ /* 0x020fe200078e0226 */
[----:B---3--:R-:W-:-:S04]  /*3490*/  IADD3 R47, PT, PT, R13, UR4, RZ ;  /* 0x000000040d2f7c10 */ /* 0x008fc8000fffe0ff */
[----:B------:R1:W-:Y:S01]  /*34a0*/  @!P5 STG.E desc[UR12][R38.64], R25 ;  /* 0x000000192600d986 */ /* 0x0003e2000c10190c */
[----:B------:R-:W-:Y:S01]  /*34b0*/  ISETP.GE.AND P5, PT, R44, 0x2, PT ;  /* 0x000000022c00780c */ /* 0x000fe20003fa6270 */
[----:B----4-:R-:W-:-:S05]  /*34c0*/  @!P6 IMAD.WIDE R30, R49, 0x4, R30 ;  /* 0x00000004311ee825 */ /* 0x010fca00078e021e */
[----:B------:R-:W-:Y:S01]  /*34d0*/  @!P6 STG.E desc[UR12][R30.64], R22 ;  /* 0x000000161e00e986 */ /* 0x000fe2000c10190c */
[----:B------:R-:W-:-:S06]  /*34e0*/  ISETP.LT.OR P6, PT, R45, 0x2, !P3 ;  /* 0x000000022d00780c */ /* 0x000fcc0005fc1670 */
[----:B------:R-:W2:Y:S01]  /*34f0*/  @P5 LDC R46, c[0x0][0x3cc] ;  /* 0x0000f300ff2e5b82 */ /* 0x000ea20000000800 */
[----:B0-----:R-:W-:-:S05]  /*3500*/  @!P4 IMAD.WIDE R42, R47, 0x4, R42 ;  /* 0x000000042f2ac825 */ /* 0x001fca00078e022a */
[----:B------:R0:W-:Y:S01]  /*3510*/  @!P4 STG.E desc[UR12][R42.64], R23 ;  /* 0x000000172a00c986 */ /* 0x0001e2000c10190c */
[----:B------:R-:W-:Y:S01]  /*3520*/  ISETP.LT.OR P4, PT, R45, 0x2, !P0 ;  /* 0x000000022d00780c */ /* 0x000fe20004781670 */
[----:B------:R-:W1:Y:S08]  /*3530*/  @!P6 LDC R48, c[0x0][0x3cc] ;  /* 0x0000f300ff30eb82 */ /* 0x000e700000000800 */
[----:B------:R-:W3:Y:S08]  /*3540*/  @P5 LDC.64 R40, c[0x0][0x380] ;  /* 0x0000e000ff285b82 */ /* 0x000ef00000000a00 */
[----:B------:R-:W4:Y:S01]  /*3550*/  @!P6 LDC.64 R18, c[0x0][0x380] ;  /* 0x0000e000ff12eb82 */ /* 0x000f220000000a00 */
[----:B--2---:R-:W-:-:S02]  /*3560*/  @P5 IADD3 R13, PT, PT, R47, R46, RZ ;  /* 0x0000002e2f0d5210 */ /* 0x004fc40007ffe0ff */
[----:B-1----:R-:W-:-:S05]  /*3570*/  @!P6 LEA R25, R48, R47, 0x1 ;  /* 0x0000002f3019e211 */ /* 0x002fca00078e08ff */
[----:B------:R-:W1:Y:S01]  /*3580*/  @!P4 LDC R46, c[0x0][0x3cc] ;  /* 0x0000f300ff2ecb82 */ /* 0x000e620000000800 */
[----:B---3--:R-:W-:-:S07]  /*3590*/  @P5 IMAD.WIDE R40, R13, 0x4, R40 ;  /* 0x000000040d285825 */ /* 0x008fce00078e0228 */
[----:B------:R-:W2:Y:S01]  /*35a0*/  @!P4 LDC.64 R38, c[0x0][0x380] ;  /* 0x0000e000ff26cb82 */ /* 0x000ea20000000a00 */
[----:B------:R3:W-:Y:S01]  /*35b0*/  @P5 STG.E desc[UR12][R40.64], R14 ;  /* 0x0000000e28005986 */ /* 0x0007e2000c10190c */
[----:B------:R-:W-:Y:S01]  /*35c0*/  ISETP.LT.OR P5, PT, R45, 0x3, !P2 ;  /* 0x000000032d00780c */ /* 0x000fe200057a1670 */
[----:B----4-:R-:W-:-:S05]  /*35d0*/  @!P6 IMAD.WIDE R18, R25, 0x4, R18 ;  /* 0x000000041912e825 */ /* 0x010fca00078e0212 */
[----:B------:R-:W-:Y:S01]  /*35e0*/  @!P6 STG.E desc[UR12][R18.64], R21 ;  /* 0x000000151200e986 */ /* 0x000fe2000c10190c */
[----:B------:R-:W-:Y:S01]  /*35f0*/  ISETP.LT.OR P6, PT, R45, 0x3, !P1 ;  /* 0x000000032d00780c */ /* 0x000fe20004fc1670 */
[----:B-1----:R-:W-:Y:S01]  /*3600*/  @!P4 IMAD R13, R46, 0x3, R47 ;  /* 0x000000032e0dc824 */ /* 0x002fe200078e022f */
[----:B------:R-:W-:-:S04]  /*3610*/  IADD3 R47, PT, PT, R47, UR4, RZ ;  /* 0x000000042f2f7c10 */ /* 0x000fc8000fffe0ff */
[----:B0-----:R-:W0:Y:S01]  /*3620*/  @!P5 LDC R42, c[0x0][0x3cc] ;  /* 0x0000f300ff2adb82 */ /* 0x001e220000000800 */
[----:B--2---:R-:W-:-:S07]  /*3630*/  @!P4 IMAD.WIDE R38, R13, 0x4, R38 ;  /* 0x000000040d26c825 */ /* 0x004fce00078e0226 */
[----:B------:R-:W1:Y:S01]  /*3640*/  @!P6 LDC.64 R30, c[0x0][0x380] ;  /* 0x0000e000ff1eeb82 */ /* 0x000e620000000a00 */
[----:B------:R2:W-:Y:S01]  /*3650*/  @!P4 STG.E desc[UR12][R38.64], R20 ;  /* 0x000000142600c986 */ /* 0x0005e2000c10190c */
[----:B------:R-:W-:-:S06]  /*3660*/  ISETP.GE.AND P4, PT, R44, 0x3, PT ;  /* 0x000000032c00780c */ /* 0x000fcc0003f86270 */
[----:B------:R-:W4:Y:S01]  /*3670*/  @!P5 LDC.64 R22, c[0x0][0x380] ;  /* 0x0000e000ff16db82 */ /* 0x000f220000000a00 */
[----:B0-----:R-:W-:-:S07]  /*3680*/  @!P5 IADD3 R13, PT, PT, R47, R42, RZ ;  /* 0x0000002a2f0dd210 */ /* 0x001fce0007ffe0ff */
[----:B---3--:R-:W0:Y:S01]  /*3690*/  @P4 LDC R14, c[0x0][0x3cc] ;  /* 0x0000f300ff0e4b82 */ /* 0x008e220000000800 */
[----:B-1----:R-:W-:-:S07]  /*36a0*/  @!P6 IMAD.WIDE R30, R47, 0x4, R30 ;  /* 0x000000042f1ee825 */ /* 0x002fce00078e021e */
[----:B------:R-:W1:Y:S01]  /*36b0*/  @P4 LDC.64 R40, c[0x0][0x380] ;  /* 0x0000e000ff284b82 */ /* 0x000e620000000a00 */
[----:B------:R3:W-:Y:S01]  /*36c0*/  @!P6 STG.E desc[UR12][R30.64], R7 ;  /* 0x000000071e00e986 */ /* 0x0007e2000c10190c */
[----:B------:R-:W-:Y:S01]  /*36d0*/  ISETP.LT.OR P6, PT, R45, 0x3, !P0 ;  /* 0x000000032d00780c */ /* 0x000fe200047c1670 */
[----:B----4-:R-:W-:-:S05]  /*36e0*/  @!P5 IMAD.WIDE R22, R13, 0x4, R22 ;  /* 0x000000040d16d825 */ /* 0x010fca00078e0216 */
[----:B------:R4:W-:Y:S01]  /*36f0*/  @!P5 STG.E desc[UR12][R22.64], R6 ;  /* 0x000000061600d986 */ /* 0x0009e2000c10190c */
[----:B------:R-:W-:Y:S02]  /*3700*/  ISETP.LT.OR P5, PT, R45, 0x4, !P1 ;  /* 0x000000042d00780c */ /* 0x000fe40004fa1670 */
[----:B0-----:R-:W-:-:S04]  /*3710*/  @P4 LEA R13, R14, R47, 0x1 ;  /* 0x0000002f0e0d4211 */ /* 0x001fc800078e08ff */
[----:B--2---:R-:W3:Y:S01]  /*3720*/  @!P6 LDC R38, c[0x0][0x3cc] ;  /* 0x0000f300ff26eb82 */ /* 0x004ee20000000800 */
[----:B-1----:R-:W-:-:S07]  /*3730*/  @P4 IMAD.WIDE R40, R13, 0x4, R40 ;  /* 0x000000040d284825 */ /* 0x002fce00078e0228 */
[----:B------:R-:W0:Y:S01]  /*3740*/  @!P6 LDC.64 R20, c[0x0][0x380] ;  /* 0x0000e000ff14eb82 */ /* 0x000e220000000a00 */
[----:B------:R-:W-:Y:S01]  /*3750*/  @P4 STG.E desc[UR12][R40.64], R5 ;  /* 0x0000000528004986 */ /* 0x000fe2000c10190c */
[----:B------:R-:W-:-:S06]  /*3760*/  ISETP.LT.OR P4, PT, R45, 0x4, !P2 ;  /* 0x000000042d00780c */ /* 0x000fcc0005781670 */
[----:B------:R-:W4:Y:S01]  /*3770*/  @!P5 LDC.64 R18, c[0x0][0x380] ;  /* 0x0000e000ff12db82 */ /* 0x000f220000000a00 */
[----:B---3--:R-:W-:Y:S01]  /*3780*/  @!P6 IMAD R7, R38, 0x3, R47 ;  /* 0x000000032607e824 */ /* 0x008fe200078e022f */
[----:B------:R-:W-:-:S06]  /*3790*/  IADD3 R47, PT, PT, R47, UR4, RZ ;  /* 0x000000042f2f7c10 */ /* 0x000fcc000fffe0ff */
[----:B------:R-:W1:Y:S01]  /*37a0*/  @!P4 LDC R14, c[0x0][0x3cc] ;  /* 0x0000f300ff0ecb82 */ /* 0x000e620000000800 */
[----:B0-----:R-:W-:-:S05]  /*37b0*/  @!P6 IMAD.WIDE R20, R7, 0x4, R20 ;  /* 0x000000040714e825 */ /* 0x001fca00078e0214 */
[----:B------:R1:W-:Y:S01]  /*37c0*/  @!P6 STG.E desc[UR12][R20.64], R33 ;  /* 0x000000211400e986 */ /* 0x0003e2000c10190c */
[----:B------:R-:W-:Y:S01]  /*37d0*/  ISETP.LT.OR P6, PT, R45, 0x4, !P3 ;  /* 0x000000042d00780c */ /* 0x000fe20005fc1670 */
[----:B----4-:R-:W-:-:S05]  /*37e0*/  @!P5 IMAD.WIDE R22, R47, 0x4, R18 ;  /* 0x000000042f16d825 */ /* 0x010fca00078e0212 */
[----:B------:R0:W-:Y:S01]  /*37f0*/  @!P5 STG.E desc[UR12][R22.64], R10 ;  /* 0x0000000a1600d986 */ /* 0x0001e2000c10190c */
[----:B------:R-:W-:Y:S02]  /*3800*/  ISETP.GE.AND P5, PT, R24, 0x4, PT ;  /* 0x000000041800780c */ /* 0x000fe40003fa6270 */
[----:B------:R-:W2:Y:S01]  /*3810*/  @!P4 LDC.64 R24, c[0x0][0x380] ;  /* 0x0000e000ff18cb82 */ /* 0x000ea20000000a00 */
[----:B-1----:R-:W-:-:S07]  /*3820*/  @!P4 IADD3 R21, PT, PT, R47, R14, RZ ;  /* 0x0000000e2f15c210 */ /* 0x002fce0007ffe0ff */
[----:B------:R-:W1:Y:S08]  /*3830*/  @!P6 LDC R30, c[0x0][0x3cc] ;  /* 0x0000f300ff1eeb82 */ /* 0x000e700000000800 */
[----:B------:R-:W3:Y:S08]  /*3840*/  @P5 LDC R38, c[0x0][0x3cc] ;  /* 0x0000f300ff265b82 */ /* 0x000ef00000000800 */
[----:B------:R-:W4:Y:S01]  /*3850*/  @!P6 LDC.64 R18, c[0x0][0x380] ;  /* 0x0000e000ff12eb82 */ /* 0x000f220000000a00 */
[----:B--2---:R-:W-:-:S05]  /*3860*/  @!P4 IMAD.WIDE R20, R21, 0x4, R24 ;  /* 0x000000041514c825 */ /* 0x004fca00078e0218 */
[----:B------:R2:W-:Y:S01]  /*3870*/  @!P4 STG.E desc[UR12][R20.64], R9 ;  /* 0x000000091400c986 */ /* 0x0005e2000c10190c */
[----:B------:R-:W-:Y:S01]  /*3880*/  ISETP.LT.OR P4, PT, R45, 0x5, !P1 ;  /* 0x000000052d00780c */ /* 0x000fe20004f81670 */
[----:B------:R-:W5:Y:S01]  /*3890*/  @P5 LDC.64 R6, c[0x0][0x380] ;  /* 0x0000e000ff065b82 */ /* 0x000f620000000a00 */
[----:B-1----:R-:W-:Y:S01]  /*38a0*/  @!P6 LEA R5, R30, R47, 0x1 ;  /* 0x0000002f1e05e211 */ /* 0x002fe200078e08ff */
[----:B---3--:R-:W-:Y:S01]  /*38b0*/  @P5 IMAD R13, R38, 0x3, R47 ;  /* 0x00000003260d5824 */ /* 0x008fe200078e022f */
[----:B------:R-:W-:-:S09]  /*38c0*/  IADD3 R47, PT, PT, R47, UR4, RZ ;  /* 0x000000042f2f7c10 */ /* 0x000fd2000fffe0ff */
[----:B0-----:R-:W2:Y:S01]  /*38d0*/  @!P4 LDC.64 R22, c[0x0][0x380] ;  /* 0x0000e000ff16cb82 */ /* 0x001ea20000000a00 */
[----:B----4-:R-:W-:-:S05]  /*38e0*/  @!P6 IMAD.WIDE R18, R5, 0x4, R18 ;  /* 0x000000040512e825 */ /* 0x010fca00078e0212 */
[----:B------:R-:W-:Y:S01]  /*38f0*/  @!P6 STG.E desc[UR12][R18.64], R8 ;  /* 0x000000081200e986 */ /* 0x000fe2000c10190c */
[----:B------:R-:W-:Y:S01]  /*3900*/  ISETP.LT.OR P6, PT, R45, 0x5, !P2 ;  /* 0x000000052d00780c */ /* 0x000fe200057c1670 */
[----:B-----5:R-:W-:-:S05]  /*3910*/  @P5 IMAD.WIDE R6, R13, 0x4, R6 ;  /* 0x000000040d065825 */ /* 0x020fca00078e0206 */
[----:B------:R0:W-:Y:S01]  /*3920*/  @P5 STG.E desc[UR12][R6.64], R34 ;  /* 0x0000002206005986 */ /* 0x0001e2000c10190c */
[----:B------:R-:W-:-:S06]  /*3930*/  ISETP.LT.OR P5, PT, R45, 0x5, !P3 ;  /* 0x000000052d00780c */ /* 0x000fcc0005fa1670 */
[----:B------:R-:W0:Y:S01]  /*3940*/  @!P6 LDC R10, c[0x0][0x3cc] ;  /* 0x0000f300ff0aeb82 */ /* 0x000e220000000800 */
[----:B--2---:R-:W-:-:S05]  /*3950*/  @!P4 IMAD.WIDE R20, R47, 0x4, R22 ;  /* 0x000000042f14c825 */ /* 0x004fca00078e0216 */
[----:B------:R1:W-:Y:S01]  /*3960*/  @!P4 STG.E desc[UR12][R20.64], R12 ;  /* 0x0000000c1400c986 */ /* 0x0003e2000c10190c */
[----:B------:R-:W-:Y:S01]  /*3970*/  ISETP.LT.OR P4, PT, R45, 0x5, !P0 ;  /* 0x000000052d00780c */ /* 0x000fe20004781670 */
[----:B------:R-:W2:Y:S08]  /*3980*/  @!P5 LDC R14, c[0x0][0x3cc] ;  /* 0x0000f300ff0edb82 */ /* 0x000eb00000000800 */
[----:B------:R-:W3:Y:S08]  /*3990*/  @!P6 LDC.64 R24, c[0x0][0x380] ;  /* 0x0000e000ff18eb82 */ /* 0x000ef00000000a00 */
[----:B------:R-:W4:Y:S01]  /*39a0*/  @!P5 LDC.64 R30, c[0x0][0x380] ;  /* 0x0000e000ff1edb82 */ /* 0x000f220000000a00 */
[----:B0-----:R-:W-:-:S02]  /*39b0*/  @!P6 IADD3 R7, PT, PT, R47, R10, RZ ;  /* 0x0000000a2f07e210 */ /* 0x001fc40007ffe0ff */
[----:B--2---:R-:W-:-:S05]  /*39c0*/  @!P5 LEA R9, R14, R47, 0x1 ;  /* 0x0000002f0e09d211 */ /* 0x004fca00078e08ff */
[----:B------:R-:W0:Y:S01]  /*39d0*/  @!P4 LDC R10, c[0x0][0x3cc] ;  /* 0x0000f300ff0acb82 */ /* 0x000e220000000800 */
[----:B---3--:R-:W-:-:S07]  /*39e0*/  @!P6 IMAD.WIDE R6, R7, 0x4, R24 ;  /* 0x000000040706e825 */ /* 0x008fce00078e0218 */
[----:B-1----:R-:W1:Y:S01]  /*39f0*/  @!P4 LDC.64 R12, c[0x0][0x380] ;  /* 0x0000e000ff0ccb82 */ /* 0x002e620000000a00 */
[----:B------:R-:W-:Y:S01]  /*3a00*/  @!P6 STG.E desc[UR12][R6.64], R11 ;  /* 0x0000000b0600e986 */ /* 0x000fe2000c10190c */
[----:B------:R-:W-:Y:S01]  /*3a10*/  ISETP.LT.OR P6, PT, R45, 0x6, !P2 ;  /* 0x000000062d00780c */ /* 0x000fe200057c1670 */
[----:B----4-:R-:W-:-:S05]  /*3a20*/  @!P5 IMAD.WIDE R8, R9, 0x4, R30 ;  /* 0x000000040908d825 */ /* 0x010fca00078e021e */
[----:B------:R2:W-:Y:S01]  /*3a30*/  @!P5 STG.E desc[UR12][R8.64], R36 ;  /* 0x000000240800d986 */ /* 0x0005e2000c10190c */
[----:B------:R-:W-:Y:S01]  /*3a40*/  ISETP.LT.OR P5, PT, R45, 0x6, !P1 ;  /* 0x000000062d00780c */ /* 0x000fe20004fa1670 */
[----:B0-----:R-:W-:Y:S01]  /*3a50*/  @!P4 IMAD R5, R10, 0x3, R47 ;  /* 0x000000030a05c824 */ /* 0x001fe200078e022f */
[----:B------:R-:W-:-:S04]  /*3a60*/  IADD3 R47, PT, PT, R47, UR4, RZ ;  /* 0x000000042f2f7c10 */ /* 0x000fc8000fffe0ff */
[----:B------:R-:W2:Y:S01]  /*3a70*/  @!P6 LDC R14, c[0x0][0x3cc] ;  /* 0x0000f300ff0eeb82 */ /* 0x000ea20000000800 */
[----:B------:R-:W-:Y:S01]  /*3a80*/  IADD3 R23, PT, PT, R47, UR4, RZ ;  /* 0x000000042f177c10 */ /* 0x000fe2000fffe0ff */
[----:B-1----:R-:W-:-:S03]  /*3a90*/  @!P4 IMAD.WIDE R12, R5, 0x4, R12 ;  /* 0x00000004050cc825 */ /* 0x002fc600078e020c */
[----:B------:R-:W-:-:S03]  /*3aa0*/  IADD3 R31, PT, PT, R23, UR4, RZ ;  /* 0x00000004171f7c10 */ /* 0x000fc6000fffe0ff */
[----:B------:R-:W0:Y:S01]  /*3ab0*/  @!P5 LDC.64 R18, c[0x0][0x380] ;  /* 0x0000e000ff12db82 */ /* 0x000e220000000a00 */
[----:B------:R1:W-:Y:S01]  /*3ac0*/  @!P4 STG.E desc[UR12][R12.64], R35 ;  /* 0x000000230c00c986 */ /* 0x0003e2000c10190c */
[----:B------:R-:W-:-:S06]  /*3ad0*/  ISETP.LT.OR P4, PT, R45, 0x6, !P3 ;  /* 0x000000062d00780c */ /* 0x000fcc0005f81670 */
[----:B------:R-:W3:Y:S01]  /*3ae0*/  @!P6 LDC.64 R20, c[0x0][0x380] ;  /* 0x0000e000ff14eb82 */ /* 0x000ee20000000a00 */
[----:B--2---:R-:W-:-:S07]  /*3af0*/  @!P6 IADD3 R9, PT, PT, R47, R14, RZ ;  /* 0x0000000e2f09e210 */ /* 0x004fce0007ffe0ff */
[----:B------:R-:W2:Y:S01]  /*3b00*/  @!P4 LDC.64 R10, c[0x0][0x380] ;  /* 0x0000e000ff0acb82 */ /* 0x000ea20000000a00 */
[----:B0-----:R-:W-:-:S07]  /*3b10*/  @!P5 IMAD.WIDE R6, R47, 0x4, R18 ;  /* 0x000000042f06d825 */ /* 0x001fce00078e0212 */
[----:B------:R-:W0:Y:S01]  /*3b20*/  @!P4 LDC R14, c[0x0][0x3cc] ;  /* 0x0000f300ff0ecb82 */ /* 0x000e220000000800 */
[----:B------:R4:W-:Y:S01]  /*3b30*/  @!P5 STG.E desc[UR12][R6.64], R2 ;  /* 0x000000020600d986 */ /* 0x0009e2000c10190c */
[----:B------:R-:W-:Y:S01]  /*3b40*/  ISETP.LT.OR P5, PT, R45, 0x6, !P0 ;  /* 0x000000062d00780c */ /* 0x000fe200047a1670 */
[----:B---3--:R-:W-:-:S05]  /*3b50*/  @!P6 IMAD.WIDE R8, R9, 0x4, R20 ;  /* 0x000000040908e825 */ /* 0x008fca00078e0214 */
[----:B------:R3:W-:Y:S01]  /*3b60*/  @!P6 STG.E desc[UR12][R8.64], R0 ;  /* 0x000000000800e986 */ /* 0x0007e2000c10190c */
[----:B------:R-:W-:Y:S02]  /*3b70*/  ISETP.LT.OR P6, PT, R45, 0x7, !P1 ;  /* 0x000000072d00780c */ /* 0x000fe40004fc1670 */
[----:B------:R-:W-:-:S04]  /*3b80*/  ISETP.LT.OR P1, PT, R37, 0x8, !P1 ;  /* 0x000000082500780c */ /* 0x000fc80004f21670 */
[----:B------:R-:W4:Y:S01]  /*3b90*/  @!P5 LDC R20, c[0x0][0x3cc] ;  /* 0x0000f300ff14db82 */ /* 0x000f220000000800 */
[----:B0-----:R-:W-:-:S07]  /*3ba0*/  @!P4 LEA R5, R14, R47, 0x1 ;  /* 0x0000002f0e05c211 */ /* 0x001fce00078e08ff */
[----:B-1----:R-:W0:Y:S01]  /*3bb0*/  @!P5 LDC.64 R12, c[0x0][0x380] ;  /* 0x0000e000ff0cdb82 */ /* 0x002e220000000a00 */
[----:B--2---:R-:W-:-:S07]  /*3bc0*/  @!P4 IMAD.WIDE R10, R5, 0x4, R10 ;  /* 0x00000004050ac825 */ /* 0x004fce00078e020a */
[----:B------:R-:W1:Y:S01]  /*3bd0*/  @!P6 LDC.64 R18, c[0x0][0x380] ;  /* 0x0000e000ff12eb82 */ /* 0x000e620000000a00 */
[----:B------:R2:W-:Y:S01]  /*3be0*/  @!P4 STG.E desc[UR12][R10.64], R28 ;  /* 0x0000001c0a00c986 */ /* 0x0005e2000c10190c */
[----:B------:R-:W-:Y:S02]  /*3bf0*/  ISETP.LT.OR P4, PT, R45, 0x7, !P2 ;  /* 0x000000072d00780c */ /* 0x000fe40005781670 */
[----:B------:R-:W-:Y:S01]  /*3c00*/  ISETP.LT.OR P2, PT, R37, 0x8, !P2 ;  /* 0x000000082500780c */ /* 0x000fe20005741670 */
[----:B----4-:R-:W-:-:S10]  /*3c10*/  @!P5 IMAD R7, R20, 0x3, R47 ;  /* 0x000000031407d824 */ /* 0x010fd400078e022f */
[----:B---3--:R-:W3:Y:S01]  /*3c20*/  @!P4 LDC R0, c[0x0][0x3cc] ;  /* 0x0000f300ff00cb82 */ /* 0x008ee20000000800 */
[----:B0-----:R-:W-:-:S05]  /*3c30*/  @!P5 IMAD.WIDE R6, R7, 0x4, R12 ;  /* 0x000000040706d825 */ /* 0x001fca00078e020c */
[----:B------:R3:W-:Y:S01]  /*3c40*/  @!P5 STG.E desc[UR12][R6.64], R27 ;  /* 0x0000001b0600d986 */ /* 0x0007e2000c10190c */
[----:B------:R-:W-:Y:S01]  /*3c50*/  ISETP.LT.OR P5, PT, R45, 0x7, !P3 ;  /* 0x000000072d00780c */ /* 0x000fe20005fa1670 */
[----:B--2---:R-:W0:Y:S01]  /*3c60*/  @!P4 LDC.64 R10, c[0x0][0x380] ;  /* 0x0000e000ff0acb82 */ /* 0x004e220000000a00 */
[----:B-1----:R-:W-:Y:S01]  /*3c70*/  @!P6 IMAD.WIDE R8, R23, 0x4, R18 ;  /* 0x000000041708e825 */ /* 0x002fe200078e0212 */
[----:B------:R-:W-:-:S04]  /*3c80*/  ISETP.LT.OR P3, PT, R37, 0x8, !P3 ;  /* 0x000000082500780c */ /* 0x000fc80005f61670 */
[----:B------:R1:W-:Y:S01]  /*3c90*/  @!P6 STG.E desc[UR12][R8.64], R4 ;  /* 0x000000040800e986 */ /* 0x0003e2000c10190c */
[----:B------:R-:W-:Y:S01]  /*3ca0*/  ISETP.LT.OR P6, PT, R45, 0x7, !P0 ;  /* 0x000000072d00780c */ /* 0x000fe200047c1670 */
[----:B------:R-:W2:Y:S01]  /*3cb0*/  @!P2 LDC R22, c[0x0][0x3cc] ;  /* 0x0000f300ff16ab82 */ /* 0x000ea20000000800 */
[----:B------:R-:W-:-:S07]  /*3cc0*/  ISETP.LT.OR P0, PT, R37, 0x8, !P0 ;  /* 0x000000082500780c */ /* 0x000fce0004701670 */
[----:B------:R-:W4:Y:S01]  /*3cd0*/  @!P5 LDC R2, c[0x0][0x3cc] ;  /* 0x0000f300ff02db82 */ /* 0x000f220000000800 */
[----:B---3--:R-:W-:-:S07]  /*3ce0*/  @!P4 IADD3 R7, PT, PT, R23, R0, RZ ;  /* 0x000000001707c210 */ /* 0x008fce0007ffe0ff */
[----:B------:R-:W3:Y:S01]  /*3cf0*/  @!P6 LDC R14, c[0x0][0x3cc] ;  /* 0x0000f300ff0eeb82 */ /* 0x000ee20000000800 */
[----:B0-----:R-:W-:-:S05]  /*3d00*/  @!P4 IMAD.WIDE R6, R7, 0x4, R10 ;  /* 0x000000040706c825 */ /* 0x001fca00078e020a */
[----:B------:R0:W-:Y:S02]  /*3d10*/  @!P4 STG.E desc[UR12][R6.64], R3 ;  /* 0x000000030600c986 */ /* 0x0001e4000c10190c */
[----:B------:R-:W5:Y:S01]  /*3d20*/  @!P3 LDC R24, c[0x0][0x3cc] ;  /* 0x0000f300ff18bb82 */ /* 0x000f620000000800 */
[----:B--2---:R-:W-:-:S07]  /*3d30*/  @!P2 IADD3 R25, PT, PT, R31, R22, RZ ;  /* 0x000000161f19a210 */ /* 0x004fce0007ffe0ff */
[----:B-1----:R-:W1:Y:S01]  /*3d40*/  @!P5 LDC.64 R8, c[0x0][0x380] ;  /* 0x0000e000ff08db82 */ /* 0x002e620000000a00 */
[----:B----4-:R-:W-:-:S07]  /*3d50*/  @!P5 LEA R11, R2, R23, 0x1 ;  /* 0x00000017020bd211 */ /* 0x010fce00078e08ff */
[----:B------:R-:W2:Y:S01]  /*3d60*/  @!P6 LDC.64 R12, c[0x0][0x380] ;  /* 0x0000e000ff0ceb82 */ /* 0x000ea20000000a00 */
[----:B---3--:R-:W-:-:S07]  /*3d70*/  @!P6 IMAD R23, R14, 0x3, R23 ;  /* 0x000000030e17e824 */ /* 0x008fce00078e0217 */
[----:B------:R-:W3:Y:S01]  /*3d80*/  @!P1 LDC.64 R18, c[0x0][0x380] ;  /* 0x0000e000ff129b82 */ /* 0x000ee20000000a00 */
[----:B-----5:R-:W-:-:S07]  /*3d90*/  @!P3 LEA R27, R24, R31, 0x1 ;  /* 0x0000001f181bb211 */ /* 0x020fce00078e08ff */
[----:B------:R-:W4:Y:S01]  /*3da0*/  @!P2 LDC.64 R20, c[0x0][0x380] ;  /* 0x0000e000ff14ab82 */ /* 0x000f220000000a00 */
[----:B-1----:R-:W-:-:S05]  /*3db0*/  @!P5 IMAD.WIDE R8, R11, 0x4, R8 ;  /* 0x000000040b08d825 */ /* 0x002fca00078e0208 */
[----:B------:R0:W-:Y:S02]  /*3dc0*/  @!P5 STG.E desc[UR12][R8.64], R32 ;  /* 0x000000200800d986 */ /* 0x0001e4000c10190c */
[----:B------:R-:W1:Y:S01]  /*3dd0*/  @!P3 LDC.64 R4, c[0x0][0x380] ;  /* 0x0000e000ff04bb82 */ /* 0x000e620000000a00 */
[----:B--2---:R-:W-:-:S05]  /*3de0*/  @!P6 IMAD.WIDE R10, R23, 0x4, R12 ;  /* 0x00000004170ae825 */ /* 0x004fca00078e020c */
[----:B------:R0:W-:Y:S01]  /*3df0*/  @!P6 STG.E desc[UR12][R10.64], R29 ;  /* 0x0000001d0a00e986 */ /* 0x0001e2000c10190c */
[----:B---3--:R-:W-:-:S05]  /*3e00*/  @!P1 IMAD.WIDE R12, R31, 0x4, R18 ;  /* 0x000000041f0c9825 */ /* 0x008fca00078e0212 */
[----:B------:R0:W-:Y:S01]  /*3e10*/  @!P1 STG.E desc[UR12][R12.64], R26 ;  /* 0x0000001a0c009986 */ /* 0x0001e2000c10190c */
[----:B----4-:R-:W-:-:S05]  /*3e20*/  @!P2 IMAD.WIDE R18, R25, 0x4, R20 ;  /* 0x000000041912a825 */ /* 0x010fca00078e0214 */
[----:B------:R0:W-:Y:S01]  /*3e30*/  @!P2 STG.E desc[UR12][R18.64], R17 ;  /* 0x000000111200a986 */ /* 0x0001e2000c10190c */
[----:B-1----:R-:W-:-:S05]  /*3e40*/  @!P3 IMAD.WIDE R4, R27, 0x4, R4 ;  /* 0x000000041b04b825 */ /* 0x002fca00078e0204 */
[----:B------:R0:W-:Y:S01]  /*3e50*/  @!P3 STG.E desc[UR12][R4.64], R16 ;  /* 0x000000100400b986 */ /* 0x0001e2000c10190c */
[----:B------:R-:W-:Y:S05]  /*3e60*/  @P0 EXIT ;  /* 0x000000000000094d */ /* 0x000fea0003800000 */
[----:B------:R-:W1:Y:S08]  /*3e70*/  LDC R0, c[0x0][0x3cc] ;  /* 0x0000f300ff007b82 */ /* 0x000e700000000800 */
[----:B0-----:R-:W0:Y:S01]  /*3e80*/  LDC.64 R2, c[0x0][0x380] ;  /* 0x0000e000ff027b82 */ /* 0x001e220000000a00 */
[----:B-1----:R-:W-:-:S04]  /*3e90*/  IMAD R5, R0, 0x3, R31 ;  /* 0x0000000300057824 */ /* 0x002fc800078e021f */
[----:B0-----:R-:W-:-:S05]  /*3ea0*/  IMAD.WIDE R2, R5, 0x4, R2 ;  /* 0x0000000405027825 */ /* 0x001fca00078e0202 */
[----:B------:R-:W-:Y:S01]  /*3eb0*/  STG.E desc[UR12][R2.64], R15 ;  /* 0x0000000f02007986 */ /* 0x000fe2000c10190c */
[----:B------:R-:W-:Y:S05]  /*3ec0*/  EXIT ;  /* 0x000000000000794d */ /* 0x000fea0003800000 */
.L_x_19:
[----:B------:R-:W-:-:S00]  /*3ed0*/  BRA `(.L_x_19) ;  /* 0xfffffffc00fc7947 */ /* 0x000fc0000383ffff */
[----:B------:R-:W-:-:S00]  /*3ee0*/  NOP ;  /* 0x0000000000007918 */ /* 0x000fc00000000000 */
        /* <DEDUP_REMOVED lines=9> */
.L_x_50:


//--------------------- .text._Z11kernel__3_1PfS_S_iiiiiiiiiiiiiiii --------------------------
	.section	.text._Z11kernel__3_1PfS_S_iiiiiiiiiiiiiiii,"ax",@progbits
	.align	128
        .global         _Z11kernel__3_1PfS_S_iiiiiiiiiiiiiiii
        .type           _Z11kernel__3_1PfS_S_iiiiiiiiiiiiiiii,@function
        .size           _Z11kernel__3_1PfS_S_iiiiiiiiiiiiiiii,(.L_x_51 - _Z11kernel__3_1PfS_S_iiiiiiiiiiiiiiii)
        .other          _Z11kernel__3_1PfS_S_iiiiiiiiiiiiiiii,@"STO_CUDA_ENTRY STV_DEFAULT"
_Z11kernel__3_1PfS_S_iiiiiiiiiiiiiiii:
.text._Z11kernel__3_1PfS_S_iiiiiiiiiiiiiiii:
[----:B------:R-:W-:Y:S08]  /*0000*/  LDC R1, c[0x0][0x37c] ;  /* 0x0000df00ff017b82 */ /* 0x000ff00000000800 */
[----:B------:R-:W0:Y:S01]  /*0010*/  LDC.64 R2, c[0x0][0x3b0] ;  /* 0x0000ec00ff027b82 */ /* 0x000e220000000a00 */
[----:B------:R-:W1:Y:S01]  /*0020*/  S2R R45, SR_TID.X ;  /* 0x00000000002d7919 */ /* 0x000e620000002100 */
[----:B------:R-:W-:-:S02]  /*0030*/  CS2R R18, SRZ ;  /* 0x0000000000127805 */ /* 0x000fc4000001ff00 */
[----:B------:R-:W-:Y:S02]  /*0040*/  CS2R R22, SRZ ;  /* 0x0000000000167805 */ /* 0x000fe4000001ff00 */
[----:B------:R-:W-:Y:S01]  /*0050*/  CS2R R24, SRZ ;  /* 0x0000000000187805 */ /* 0x000fe2000001ff00 */
[----:B------:R-:W2:Y:S01]  /*0060*/  S2R R39, SR_TID.Y ;  /* 0x0000000000277919 */ /* 0x000ea20000002200 */
[----:B------:R-:W-:Y:S02]  /*0070*/  CS2R R20, SRZ ;  /* 0x0000000000147805 */ /* 0x000fe4000001ff00 */
[----:B------:R-:W-:Y:S01]  /*0080*/  CS2R R26, SRZ ;  /* 0x00000000001a7805 */ /* 0x000fe2000001ff00 */
[----:B------:R-:W3:Y:S01]  /*0090*/  LDC.64 R4, c[0x0][0x3b8] ;  /* 0x0000ee00ff047b82 */ /* 0x000ee20000000a00 */
[----:B------:R-:W-:Y:S02]  /*00a0*/  CS2R R12, SRZ ;  /* 0x00000000000c7805 */ /* 0x000fe4000001ff00 */
[----:B------:R-:W-:-:S02]  /*00b0*/  CS2R R32, SRZ ;  /* 0x0000000000207805 */ /* 0x000fc4000001ff00 */
[----:B------:R-:W-:Y:S02]  /*00c0*/  CS2R R28, SRZ ;  /* 0x00000000001c7805 */ /* 0x000fe4000001ff00 */
[----:B------:R-:W-:Y:S02]  /*00d0*/  CS2R R14, SRZ ;  /* 0x00000000000e7805 */ /* 0x000fe4000001ff00 */
[----:B------:R-:W-:Y:S01]  /*00e0*/  CS2R R30, SRZ ;  /* 0x00000000001e7805 */ /* 0x000fe2000001ff00 */
[----:B------:R-:W-:Y:S01]  /*00f0*/  IMAD.MOV.U32 R16, RZ, RZ, RZ ;  /* 0x000000ffff107224 */ /* 0x000fe200078e00ff */
[----:B------:R-:W4:Y:S01]  /*0100*/  LDCU.64 UR10, c[0x0][0x358] ;  /* 0x00006b00ff0a77ac */ /* 0x000f220008000a00 */
[----:B------:R-:W5:Y:S01]  /*0110*/  S2UR UR4, SR_CTAID.X ;  /* 0x00000000000479c3 */ /* 0x000f620000002500 */
[----:B0-----:R-:W-:-:S07]  /*0120*/  IMAD R3, R3, R2, RZ ;  /* 0x0000000203037224 */ /* 0x001fce00078e02ff */
        /* <DEDUP_REMOVED lines=8> */
[----:B------:R-:W-:Y:S01]  /*01b0*/  IMAD.MOV R9, RZ, RZ, -R6 ;  /* 0x000000ffff097224 */ /* 0x000fe200078e0a06 */
[----:B------:R-:W-:-:S06]  /*01c0*/  ISETP.NE.U32.AND P2, PT, R6, RZ, PT ;  /* 0x000000ff0600720c */ /* 0x000fcc0003f45070 */
[----:B-1----:R-:W1:Y:S02]  /*01d0*/  MUFU.RCP R7, R7 ;  /* 0x0000000700077308 */ /* 0x002e640000001000 */
[----:B-1----:R-:W-:-:S06]  /*01e0*/  IADD3 R4, PT, PT, R7, 0xffffffe, RZ ;  /* 0x0ffffffe07047810 */ /* 0x002fcc0007ffe0ff */
[----:B------:R-:W1:Y:S08]  /*01f0*/  I2F.RP R7, R8 ;  /* 0x0000000800077306 */ /* 0x000e700000209400 */
[----:B------:R3:W2:Y:S08]  /*0200*/  F2I.FTZ.U32.TRUNC.NTZ R5, R4 ;  /* 0x0000000400057305 */ /* 0x0006b0000021f000 */
[----:B-1----:R-:W1:Y:S01]  /*0210*/  MUFU.RCP R7, R7 ;  /* 0x0000000700077308 */ /* 0x002e620000001000 */
[----:B---3--:R-:W-:-:S02]  /*0220*/  HFMA2 R4, -RZ, RZ, 0, 0 ;  /* 0x00000000ff047431 */ /* 0x008fc400000001ff */
[----:B--2---:R-:W-:-:S04]  /*0230*/  IMAD R9, R9, R5, RZ ;  /* 0x0000000509097224 */ /* 0x004fc800078e02ff */
[----:B------:R-:W-:-:S06]  /*0240*/  IMAD.HI.U32 R5, R5, R9, R4 ;  /* 0x0000000905057227 */ /* 0x000fcc00078e0004 */
[----:B-----5:R-:W-:-:S04]  /*0250*/  IMAD.HI.U32 R38, R5, UR4, RZ ;  /* 0x0000000405267c27 */ /* 0x020fc8000f8e00ff */
[----:B------:R-:W-:Y:S02]  /*0260*/  IMAD.MOV R5, RZ, RZ, -R38 ;  /* 0x000000ffff057224 */ /* 0x000fe400078e0a26 */
[----:B-1----:R-:W-:Y:S02]  /*0270*/  VIADD R4, R7, 0xffffffe ;  /* 0x0ffffffe07047836 */ /* 0x002fe40000000000 */
[----:B------:R-:W-:-:S05]  /*0280*/  IMAD R5, R6, R5, UR4 ;  /* 0x0000000406057e24 */ /* 0x000fca000f8e0205 */
[----:B------:R-:W-:-:S13]  /*0290*/  ISETP.GE.U32.AND P0, PT, R5, R6, PT ;  /* 0x000000060500720c */ /* 0x000fda0003f06070 */
[----:B------:R-:W-:Y:S02]  /*02a0*/  @P0 IADD3 R5, PT, PT, -R6, R5, RZ ;  /* 0x0000000506050210 */ /* 0x000fe40007ffe1ff */
[----:B------:R-:W-:Y:S02]  /*02b0*/  @P0 IADD3 R38, PT, PT, R38, 0x1, RZ ;  /* 0x0000000126260810 */ /* 0x000fe40007ffe0ff */
[----:B------:R-:W-:Y:S02]  /*02c0*/  ISETP.GE.U32.AND P1, PT, R5, R6, PT ;  /* 0x000000060500720c */ /* 0x000fe40003f26070 */
[----:B------:R1:W2:Y:S02]  /*02d0*/  F2I.FTZ.U32.TRUNC.NTZ R5, R4 ;  /* 0x0000000400057305 */ /* 0x0002a4000021f000 */
[----:B-1----:R-:W-:-:S09]  /*02e0*/  MOV R4, RZ ;  /* 0x000000ff00047202 */ /* 0x002fd20000000f00 */
[----:B------:R-:W-:Y:S01]  /*02f0*/  @P1 VIADD R38, R38, 0x1 ;  /* 0x0000000126261836 */ /* 0x000fe20000000000 */
[----:B------:R-:W-:Y:S02]  /*0300*/  @!P2 LOP3.LUT R38, RZ, R6, RZ, 0x33, !PT ;  /* 0x00000006ff26a212 */ /* 0x000fe400078e33ff */
[----:B--2---:R-:W-:-:S03]  /*0310*/  IADD3 R9, PT, PT, RZ, -R5, RZ ;  /* 0x80000005ff097210 */ /* 0x004fc60007ffe0ff */
[----:B------:R-:W-:Y:S02]  /*0320*/  IMAD.MOV R7, RZ, RZ, -R38 ;  /* 0x000000ffff077224 */ /* 0x000fe400078e0a26 */
[----:B------:R-:W-:Y:S02]  /*0330*/  IMAD R9, R9, R8, RZ ;  /* 0x0000000809097224 */ /* 0x000fe400078e02ff */
[----:B------:R-:W-:Y:S01]  /*0340*/  IMAD R7, R6, R7, UR4 ;  /* 0x0000000406077e24 */ /* 0x000fe2000f8e0207 */
[----:B------:R-:W1:Y:S01]  /*0350*/  LDCU UR4, c[0x0][0x3d4] ;  /* 0x00007a80ff0477ac */ /* 0x000e620008000800 */
[----:B------:R-:W-:-:S03]  /*0360*/  IMAD.HI.U32 R4, R5, R9, R4 ;  /* 0x0000000905047227 */ /* 0x000fc600078e0004 */
[----:B------:R-:W-:Y:S01]  /*0370*/  IABS R6, R7 ;  /* 0x0000000700067213 */ /* 0x000fe20000000000 */
[----:B------:R-:W-:-:S03]  /*0380*/  IMAD.MOV R9, RZ, RZ, -R10 ;  /* 0x000000ffff097224 */ /* 0x000fc600078e0a0a */
[----:B------:R-:W-:Y:S02]  /*0390*/  MOV R5, R6 ;  /* 0x0000000600057202 */ /* 0x000fe40000000f00 */
[----:B------:R-:W2:Y:S03]  /*03a0*/  I2F.RP R6, R11 ;  /* 0x0000000b00067306 */ /* 0x000ea60000209400 */
[----:B------:R-:W-:-:S04]  /*03b0*/  IMAD.HI.U32 R4, R4, R5, RZ ;  /* 0x0000000504047227 */ /* 0x000fc800078e00ff */
[----:B------:R-:W-:Y:S01]  /*03c0*/  IMAD R5, R4, R9, R5 ;  /* 0x0000000904057224 */ /* 0x000fe200078e0205 */
[----:B-1----:R-:W-:-:S04]  /*03d0*/  UISETP.GE.AND UP0, UPT, UR4, 0x1, UPT ;  /* 0x000000010400788c */ /* 0x002fc8000bf06270 */
[----:B------:R-:W-:Y:S01]  /*03e0*/  ISETP.GT.U32.AND P1, PT, R8, R5, PT ;  /* 0x000000050800720c */ /* 0x000fe20003f24070 */
[----:B--2---:R-:W1:-:S12]  /*03f0*/  MUFU.RCP R6, R6 ;  /* 0x0000000600067308 */ /* 0x004e580000001000 */
[----:B------:R-:W-:Y:S02]  /*0400*/  @!P1 IMAD.IADD R5, R5, 0x1, -R8 ;  /* 0x0000000105059824 */ /* 0x000fe400078e0a08 */
[----:B------:R-:W-:Y:S01]  /*0410*/  @!P1 VIADD R4, R4, 0x1 ;  /* 0x0000000104049836 */ /* 0x000fe20000000000 */
[----:B------:R-:W-:Y:S02]  /*0420*/  ISETP.NE.AND P1, PT, R0, RZ, PT ;  /* 0x000000ff0000720c */ /* 0x000fe40003f25270 */
[----:B------:R-:W-:Y:S02]  /*0430*/  ISETP.GE.U32.AND P0, PT, R5, R8, PT ;  /* 0x000000080500720c */ /* 0x000fe40003f06070 */
[----:B------:R-:W-:Y:S02]  /*0440*/  LOP3.LUT R5, R7, R0, RZ, 0x3c, !PT ;  /* 0x0000000007057212 */ /* 0x000fe400078e3cff */
[----:B-1----:R-:W-:Y:S02]  /*0450*/  IADD3 R8, PT, PT, R6, 0xffffffe, RZ ;  /* 0x0ffffffe06087810 */ /* 0x002fe40007ffe0ff */
[----:B------:R-:W-:-:S02]  /*0460*/  ISETP.GE.AND P2, PT, R5, RZ, PT ;  /* 0x000000ff0500720c */ /* 0x000fc40003f46270 */
[----:B------:R1:W2:Y:S05]  /*0470*/  F2I.FTZ.U32.TRUNC.NTZ R5, R8 ;  /* 0x0000000800057305 */ /* 0x0002aa000021f000 */
[----:B------:R-:W-:Y:S01]  /*0480*/  @P0 IADD3 R4, PT, PT, R4, 0x1, RZ ;  /* 0x0000000104040810 */ /* 0x000fe20007ffe0ff */
[----:B-1----:R-:W1:Y:S04]  /*0490*/  LDC.64 R8, c[0x0][0x398] ;  /* 0x0000e600ff087b82 */ /* 0x002e680000000a00 */
[----:B------:R-:W-:-:S05]  /*04a0*/  IMAD.MOV.U32 R44, RZ, RZ, R4 ;  /* 0x000000ffff2c7224 */ /* 0x000fca00078e0004 */
[----:B------:R-:W-:Y:S01]  /*04b0*/  @!P2 IADD3 R44, PT, PT, -R44, RZ, RZ ;  /* 0x000000ff2c2ca210 */ /* 0x000fe20007ffe1ff */
[----:B--2---:R-:W-:Y:S01]  /*04c0*/  IMAD.MOV R6, RZ, RZ, -R5 ;  /* 0x000000ffff067224 */ /* 0x004fe200078e0a05 */
[----:B------:R-:W-:-:S04]  /*04d0*/  @!P1 LOP3.LUT R44, RZ, R0, RZ, 0x33, !PT ;  /* 0x00000000ff2c9212 */ /* 0x000fc800078e33ff */
[C---:B------:R-:W-:Y:S02]  /*04e0*/  IADD3 R4, PT, PT, -R44.reuse, RZ, RZ ;  /* 0x000000ff2c047210 */ /* 0x040fe40007ffe1ff */
[----:B------:R-:W-:-:S03]  /*04f0*/  SHF.L.U32 R44, R44, 0x2, RZ ;  /* 0x000000022c2c7819 */ /* 0x000fc600000006ff */
[----:B------:R-:W-:Y:S02]  /*0500*/  IMAD R10, R0, R4, R7 ;  /* 0x00000004000a7224 */ /* 0x000fe400078e0207 */
[----:B------:R-:W-:Y:S01]  /*0510*/  IMAD R7, R6, R11, RZ ;  /* 0x0000000b06077224 */ /* 0x000fe200078e02ff */
[----:B------:R-:W-:Y:S01]  /*0520*/  IABS R6, R3 ;  /* 0x0000000300067213 */ /* 0x000fe20000000000 */
[----:B------:R-:W-:Y:S01]  /*0530*/  IMAD.MOV.U32 R4, RZ, RZ, RZ ;  /* 0x000000ffff047224 */ /* 0x000fe200078e00ff */
[----:B------:R-:W-:Y:S02]  /*0540*/  IABS R0, R10 ;  /* 0x0000000a00007213 */ /* 0x000fe40000000000 */
[----:B------:R-:W-:Y:S01]  /*0550*/  IADD3 R6, PT, PT, RZ, -R6, RZ ;  /* 0x80000006ff067210 */ /* 0x000fe20007ffe0ff */
[----:B------:R-:W-:Y:S01]  /*0560*/  IMAD.HI.U32 R4, R5, R7, R4 ;  /* 0x0000000705047227 */ /* 0x000fe200078e0004 */
[----:B------:R-:W-:-:S03]  /*0570*/  IABS R7, R2 ;  /* 0x0000000200077213 */ /* 0x000fc60000000000 */
[----:B------:R-:W-:Y:S01]  /*0580*/  IMAD.MOV.U32 R5, RZ, RZ, R0 ;  /* 0x000000ffff057224 */ /* 0x000fe200078e0000 */
[----:B------:R-:W-:Y:S02]  /*0590*/  MOV R0, R6 ;  /* 0x0000000600007202 */ /* 0x000fe40000000f00 */
[----:B------:R-:W2:Y:S01]  /*05a0*/  I2F.RP R6, R7 ;  /* 0x0000000700067306 */ /* 0x000ea20000209400 */
[----:B------:R-:W-:-:S04]  /*05b0*/  IMAD.HI.U32 R4, R4, R5, RZ ;  /* 0x0000000504047227 */ /* 0x000fc800078e00ff */
[----:B------:R-:W-:-:S05]  /*05c0*/  IMAD R0, R4, R0, R5 ;  /* 0x0000000004007224 */ /* 0x000fca00078e0205 */
[----:B------:R-:W-:Y:S01]  /*05d0*/  ISETP.GT.U32.AND P1, PT, R11, R0, PT ;  /* 0x000000000b00720c */ /* 0x000fe20003f24070 */
[----:B--2---:R-:W2:-:S12]  /*05e0*/  MUFU.RCP R6, R6 ;  /* 0x0000000600067308 */ /* 0x004e980000001000 */
[----:B------:R-:W-:Y:S02]  /*05f0*/  @!P1 IMAD.IADD R0, R0, 0x1, -R11 ;  /* 0x0000000100009824 */ /* 0x000fe400078e0a0b */
[----:B------:R-:W-:Y:S01]  /*0600*/  @!P1 VIADD R4, R4, 0x1 ;  /* 0x0000000104049836 */ /* 0x000fe20000000000 */
[----:B------:R-:W-:Y:S02]  /*0610*/  ISETP.NE.AND P1, PT, R3, RZ, PT ;  /* 0x000000ff0300720c */ /* 0x000fe40003f25270 */
[----:B------:R-:W-:Y:S02]  /*0620*/  ISETP.GE.U32.AND P0, PT, R0, R11, PT ;  /* 0x0000000b0000720c */ /* 0x000fe40003f06070 */
[----:B------:R-:W-:Y:S02]  /*0630*/  LOP3.LUT R0, R10, R3, RZ, 0x3c, !PT ;  /* 0x000000030a007212 */ /* 0x000fe400078e3cff */
[----:B--2---:R-:W-:Y:S02]  /*0640*/  IADD3 R5, PT, PT, R6, 0xffffffe, RZ ;  /* 0x0ffffffe06057810 */ /* 0x004fe40007ffe0ff */
[----:B------:R-:W-:-:S02]  /*0650*/  ISETP.GE.AND P2, PT, R0, RZ, PT ;  /* 0x000000ff0000720c */ /* 0x000fc40003f46270 */
[----:B-1----:R-:W-:Y:S02]  /*0660*/  SHF.R.S32.HI R6, RZ, 0x1f, R9 ;  /* 0x0000001fff067819 */ /* 0x002fe40000011409 */
[----:B------:R-:W1:Y:S02]  /*0670*/  F2I.FTZ.U32.TRUNC.NTZ R5, R5 ;  /* 0x0000000500057305 */ /* 0x000e64000021f000 */
[----:B------:R-:W-:Y:S02]  /*0680*/  LEA.HI R6, R6, R9, RZ, 0x3 ;  /* 0x0000000906067211 */ /* 0x000fe400078f18ff */
[----:B------:R-:W-:Y:S02]  /*0690*/  @P0 IADD3 R4, PT, PT, R4, 0x1, RZ ;  /* 0x0000000104040810 */ /* 0x000fe40007ffe0ff */
[----:B------:R-:W-:-:S03]  /*06a0*/  LOP3.LUT R6, R6, 0xfffffff8, RZ, 0xc0, !PT ;  /* 0xfffffff806067812 */ /* 0x000fc600078ec0ff */
[----:B------:R-:W-:Y:S01]  /*06b0*/  IMAD.MOV.U32 R41, RZ, RZ, R4 ;  /* 0x000000ffff297224 */ /* 0x000fe200078e0004 */
[----:B------:R-:W-:-:S04]  /*06c0*/  IADD3 R46, PT, PT, -R6, R9, RZ ;  /* 0x00000009062e7210 */ /* 0x000fc80007ffe1ff */
[----:B------:R-:W-:Y:S01]  /*06d0*/  @!P2 IADD3 R41, PT, PT, -R41, RZ, RZ ;  /* 0x000000ff2929a210 */ /* 0x000fe20007ffe1ff */
[----:B-1----:R-:W-:Y:S01]  /*06e0*/  IMAD.MOV R4, RZ, RZ, -R5 ;  /* 0x000000ffff047224 */ /* 0x002fe200078e0a05 */
[----:B------:R-:W-:-:S04]  /*06f0*/  @!P1 LOP3.LUT R41, RZ, R3, RZ, 0x33, !PT ;  /* 0x00000003ff299212 */ /* 0x000fc800078e33ff */
[C---:B------:R-:W-:Y:S01]  /*0700*/  IADD3 R0, PT, PT, -R41.reuse, RZ, RZ ;  /* 0x000000ff29007210 */ /* 0x040fe20007ffe1ff */
[----:B------:R-:W-:-:S04]  /*0710*/  IMAD.SHL.U32 R41, R41, 0x8, RZ ;  /* 0x0000000829297824 */ /* 0x000fc800078e00ff */
[----:B------:R-:W-:Y:S01]  /*0720*/  IMAD R11, R3, R0, R10 ;  /* 0x00000000030b7224 */ /* 0x000fe200078e020a */
[----:B0-----:R-:W-:Y:S01]  /*0730*/  IADD3 R37, PT, PT, -R41, R34, RZ ;  /* 0x0000002229257210 */ /* 0x001fe20007ffe1ff */
[----:B------:R-:W-:Y:S02]  /*0740*/  IMAD R3, R4, R7, RZ ;  /* 0x0000000704037224 */ /* 0x000fe400078e02ff */
[----:B------:R-:W-:Y:S01]  /*0750*/  IMAD.MOV.U32 R4, RZ, RZ, RZ ;  /* 0x000000ffff047224 */ /* 0x000fe200078e00ff */
[----:B------:R-:W-:-:S03]  /*0760*/  IABS R0, R11 ;  /* 0x0000000b00007213 */ /* 0x000fc60000000000 */
[----:B------:R-:W-:-:S04]  /*0770*/  IMAD.HI.U32 R4, R5, R3, R4 ;  /* 0x0000000305047227 */ /* 0x000fc800078e0004 */
[----:B------:R-:W-:Y:S02]  /*0780*/  IMAD.MOV.U32 R5, RZ, RZ, RZ ;  /* 0x000000ffff057224 */ /* 0x000fe400078e00ff */
[----:B------:R-:W-:-:S05]  /*0790*/  IMAD.HI.U32 R4, R4, R0, RZ ;  /* 0x0000000004047227 */ /* 0x000fca00078e00ff */
[----:B------:R-:W-:-:S05]  /*07a0*/  IADD3 R3, PT, PT, -R4, RZ, RZ ;  /* 0x000000ff04037210 */ /* 0x000fca0007ffe1ff */
[----:B------:R-:W-:-:S05]  /*07b0*/  IMAD R0, R7, R3, R0 ;  /* 0x0000000307007224 */ /* 0x000fca00078e0200 */
[----:B------:R-:W-:-:S13]  /*07c0*/  ISETP.GT.U32.AND P1, PT, R7, R0, PT ;  /* 0x000000000700720c */ /* 0x000fda0003f24070 */
[----:B------:R-:W-:Y:S01]  /*07d0*/  @!P1 IMAD.IADD R0, R0, 0x1, -R7 ;  /* 0x0000000100009824 */ /* 0x000fe200078e0a07 */
[----:B------:R-:W-:Y:S02]  /*07e0*/  @!P1 IADD3 R4, PT, PT, R4, 0x1, RZ ;  /* 0x0000000104049810 */ /* 0x000fe40007ffe0ff */
[----:B------:R-:W-:Y:S02]  /*07f0*/  ISETP.NE.AND P1, PT, R2, RZ, PT ;  /* 0x000000ff0200720c */ /* 0x000fe40003f25270 */
[----:B------:R-:W-:Y:S02]  /*0800*/  ISETP.GE.U32.AND P0, PT, R0, R7, PT ;  /* 0x000000070000720c */ /* 0x000fe40003f06070 */
[----:B------:R-:W-:Y:S02]  /*0810*/  CS2R R6, SRZ ;  /* 0x0000000000067805 */ /* 0x000fe4000001ff00 */
[----:B------:R-:W-:-:S04]  /*0820*/  LOP3.LUT R0, R11, R2, RZ, 0x3c, !PT ;  /* 0x000000020b007212 */ /* 0x000fc800078e3cff */
[----:B------:R-:W-:Y:S02]  /*0830*/  ISETP.GE.AND P2, PT, R0, RZ, PT ;  /* 0x000000ff0000720c */ /* 0x000fe40003f46270 */
[----:B------:R-:W-:-:S03]  /*0840*/  LEA.HI R0, R45, R38, RZ, 0x1c ;  /* 0x000000262d007211 */ /* 0x000fc600078fe0ff */
[----:B------:R-:W-:Y:S01]  /*0850*/  @P0 VIADD R4, R4, 0x1 ;  /* 0x0000000104040836 */ /* 0x000fe20000000000 */
[----:B------:R-:W-:Y:S01]  /*0860*/  ISETP.GT.AND P0, PT, R37, 0x7, PT ;  /* 0x000000072500780c */ /* 0x000fe20003f04270 */
[----:B------:R-:W-:-:S06]  /*0870*/  IMAD R0, R0, R35, R44 ;  /* 0x0000002300007224 */ /* 0x000fcc00078e022c */
[----:B------:R-:W-:Y:S01]  /*0880*/  @!P2 IADD3 R4, PT, PT, -R4, RZ, RZ ;  /* 0x000000ff0404a210 */ /* 0x000fe20007ffe1ff */
[----:B------:R-:W-:Y:S01]  /*0890*/  IMAD R0, R0, R34, R41 ;  /* 0x0000002200007224 */ /* 0x000fe200078e0229 */
[----:B------:R-:W-:-:S04]  /*08a0*/  @!P1 LOP3.LUT R4, RZ, R2, RZ, 0x33, !PT ;  /* 0x00000002ff049212 */ /* 0x000fc800078e33ff */
[C---:B------:R-:W-:Y:S01]  /*08b0*/  LEA R40, R4.reuse, R39, 0x3 ;  /* 0x0000002704287211 */ /* 0x040fe200078e18ff */
[----:B------:R-:W-:Y:S02]  /*08c0*/  IMAD.MOV R3, RZ, RZ, -R4 ;  /* 0x000000ffff037224 */ /* 0x000fe400078e0a04 */
[----:B------:R-:W-:Y:S02]  /*08d0*/  IMAD R4, R4, -0x8, R9 ;  /* 0xfffffff804047824 */ /* 0x000fe400078e0209 */
[----:B------:R-:W-:Y:S01]  /*08e0*/  IMAD R2, R2, R3, R11 ;  /* 0x0000000302027224 */ /* 0x000fe200078e020b */
[----:B------:R-:W-:Y:S01]  /*08f0*/  SHF.R.S32.HI R3, RZ, 0x1f, R8 ;  /* 0x0000001fff037819 */ /* 0x000fe20000011408 */
[----:B------:R-:W-:Y:S01]  /*0900*/  IMAD R0, R0, R9, R40 ;  /* 0x0000000900007224 */ /* 0x000fe200078e0228 */
[----:B------:R-:W-:Y:S01]  /*0910*/  SHF.R.S32.HI R11, RZ, 0x1f, R34 ;  /* 0x0000001fff0b7819 */ /* 0x000fe20000011422 */
[----:B------:R-:W-:Y:S01]  /*0920*/  IMAD.SHL.U32 R2, R2, 0x10, RZ ;  /* 0x0000001002027824 */ /* 0x000fe200078e00ff */
[----:B------:R-:W-:-:S02]  /*0930*/  LEA.HI R3, R3, R8, RZ, 0x4 ;  /* 0x0000000803037211 */ /* 0x000fc400078f20ff */
[----:B------:R-:W-:Y:S01]  /*0940*/  ISETP.GE.AND P3, PT, R4, 0x8, PT ;  /* 0x000000080400780c */ /* 0x000fe20003f66270 */
[----:B------:R-:W-:Y:S01]  /*0950*/  HFMA2 R4, -RZ, RZ, 0, 0 ;  /* 0x00000000ff047431 */ /* 0x000fe200000001ff */
[----:B------:R-:W-:Y:S02]  /*0960*/  LOP3.LUT R3, R3, 0xfffffff0, RZ, 0xc0, !PT ;  /* 0xfffffff003037812 */ /* 0x000fe400078ec0ff */
[----:B------:R-:W-:Y:S01]  /*0970*/  LOP3.LUT R43, R2, 0xf, R45, 0xf8, !PT ;  /* 0x0000000f022b7812 */ /* 0x000fe200078ef82d */
[----:B------:R-:W-:Y:S01]  /*0980*/  IMAD.IADD R2, R8, 0x1, -R2 ;  /* 0x0000000108027824 */ /* 0x000fe200078e0a02 */
[----:B------:R-:W-:-:S03]  /*0990*/  IADD3 R42, PT, PT, -R3, R8, RZ ;  /* 0x00000008032a7210 */ /* 0x000fc60007ffe1ff */
[----:B------:R-:W-:Y:S01]  /*09a0*/  IMAD R3, R0, R8, R43 ;  /* 0x0000000800037224 */ /* 0x000fe200078e022b */
[----:B------:R-:W-:Y:S02]  /*09b0*/  LEA.HI R0, R11, R34, RZ, 0x3 ;  /* 0x000000220b007211 */ /* 0x000fe400078f18ff */
[----:B------:R-:W-:Y:S02]  /*09c0*/  CS2R R8, SRZ ;  /* 0x0000000000087805 */ /* 0x000fe4000001ff00 */
[----:B------:R-:W-:Y:S02]  /*09d0*/  ISETP.GE.AND P2, PT, R2, 0x10, PT ;  /* 0x000000100200780c */ /* 0x000fe40003f46270 */
[----:B------:R-:W-:Y:S02]  /*09e0*/  CS2R R10, SRZ ;  /* 0x00000000000a7805 */ /* 0x000fe4000001ff00 */
[----:B------:R-:W-:Y:S02]  /*09f0*/  SHF.R.S32.HI R2, RZ, 0x1f, R35 ;  /* 0x0000001fff027819 */ /* 0x000fe40000011423 */
[----:B------:R-:W-:-:S02]  /*0a00*/  LOP3.LUT R17, R0, 0xfffffff8, RZ, 0xc0, !PT ;  /* 0xfffffff800117812 */ /* 0x000fc400078ec0ff */
[-C--:B------:R-:W-:Y:S01]  /*0a10*/  LEA.HI R36, R2, R35.reuse, RZ, 0x2 ;  /* 0x0000002302247211 */ /* 0x080fe200078f10ff */
[----:B------:R-:W-:Y:S01]  /*0a20*/  IMAD.MOV.U32 R2, RZ, RZ, RZ ;  /* 0x000000ffff027224 */ /* 0x000fe200078e00ff */
[----:B------:R-:W-:Y:S01]  /*0a30*/  IADD3 R48, PT, PT, -R17, R34, RZ ;  /* 0x0000002211307210 */ /* 0x000fe20007ffe1ff */
[----:B------:R-:W-:Y:S01]  /*0a40*/  IMAD.IADD R17, R35, 0x1, -R44 ;  /* 0x0000000123117824 */ /* 0x000fe200078e0a2c */
[----:B------:R-:W-:Y:S01]  /*0a50*/  LOP3.LUT R50, R36, 0xfffffffc, RZ, 0xc0, !PT ;  /* 0xfffffffc24327812 */ /* 0x000fe200078ec0ff */
[----:B------:R-:W-:Y:S01]  /*0a60*/  IMAD.MOV.U32 R36, RZ, RZ, RZ ;  /* 0x000000ffff247224 */ /* 0x000fe200078e00ff */
[----:B------:R-:W-:Y:S02]  /*0a70*/  MOV R0, RZ ;  /* 0x000000ff00007202 */ /* 0x000fe40000000f00 */
[----:B------:R-:W-:Y:S02]  /*0a80*/  IADD3 R50, PT, PT, -R50, R35, RZ ;  /* 0x0000002332327210 */ /* 0x000fe40007ffe1ff */
[----:B------:R-:W-:-:S02]  /*0a90*/  ISETP.GT.AND P1, PT, R17, 0x3, PT ;  /* 0x000000031100780c */ /* 0x000fc40003f24270 */
[----:B------:R-:W-:Y:S02]  /*0aa0*/  SEL R48, R48, 0x8, !P0 ;  /* 0x0000000830307807 */ /* 0x000fe40004000000 */
[----:B------:R-:W-:Y:S02]  /*0ab0*/  SEL R50, R50, 0x4, !P1 ;  /* 0x0000000432327807 */ /* 0x000fe40004800000 */
[----:B------:R-:W-:Y:S02]  /*0ac0*/  SEL R34, R46, 0x8, !P3 ;  /* 0x000000082e227807 */ /* 0x000fe40005800000 */
[----:B------:R-:W-:Y:S01]  /*0ad0*/  SEL R42, R42, 0x10, !P2 ;  /* 0x000000102a2a7807 */ /* 0x000fe20005000000 */
[----:B----4-:R-:W-:Y:S06]  /*0ae0*/  BRA.U !UP0, `(.L_x_20) ;  /* 0x0000001508187547 */ /* 0x010fec000b800000 */
[----:B------:R-:W0:Y:S01]  /*0af0*/  S2UR UR5, SR_CgaCtaId ;  /* 0x00000000000579c3 */ /* 0x000e220000008800 */
[----:B------:R-:W1:Y:S01]  /*0b00*/  LDCU UR6, c[0x0][0x3a8] ;  /* 0x00007500ff0677ac */ /* 0x000e620008000800 */
[----:B------:R-:W-:Y:S01]  /*0b10*/  ISETP.GT.AND P0, PT, R50, RZ, PT ;  /* 0x000000ff3200720c */ /* 0x000fe20003f04270 */
[----:B------:R-:W-:Y:S01]  /*0b20*/  IMAD.MOV.U32 R5, RZ, RZ, RZ ;  /* 0x000000ffff057224 */ /* 0x000fe200078e00ff */
[----:B------:R-:W-:Y:S01]  /*0b30*/  ISETP.GT.AND P2, PT, R48, RZ, PT ;  /* 0x000000ff3000720c */ /* 0x000fe20003f44270 */
[----:B------:R-:W-:Y:S01]  /*0b40*/  UMOV UR4, 0x400 ;  /* 0x0000040000047882 */ /* 0x000fe20000000000 */
[C---:B------:R-:W-:Y:S01]  /*0b50*/  IMAD R44, R38.reuse, R35, R44 ;  /* 0x00000023262c7224 */ /* 0x040fe200078e022c */
[----:B------:R-:W-:Y:S01]  /*0b60*/  UIADD3 UR4, UPT, UPT, UR4, 0x1000, URZ ;  /* 0x0000100004047890 */ /* 0x000fe2000fffe0ff */
[----:B------:R-:W-:Y:S02]  /*0b70*/  ISETP.LT.AND P2, PT, R39, R34, P2 ;  /* 0x000000222700720c */ /* 0x000fe40001741270 */
[----:B-1----:R-:W-:-:S04]  /*0b80*/  ISETP.LT.AND P0, PT, R38, UR6, P0 ;  /* 0x0000000626007c0c */ /* 0x002fc80008701270 */
[----:B------:R-:W-:Y:S01]  /*0b90*/  ISETP.LT.AND P1, PT, R47, R42, P0 ;  /* 0x0000002a2f00720c */ /* 0x000fe20000721270 */
[----:B0-----:R-:W-:-:S06]  /*0ba0*/  ULEA UR4, UR5, UR4, 0x18 ;  /* 0x0000000405047291 */ /* 0x001fcc000f8ec0ff */
[----:B------:R-:W-:Y:S01]  /*0bb0*/  LEA R35, R45, UR4, 0x8 ;  /* 0x000000042d237c11 */ /* 0x000fe2000f8e40ff */
[----:B------:R-:W-:-:S06]  /*0bc0*/  UMOV UR4, URZ ;  /* 0x000000ff00047c82 */ /* 0x000fcc0008000000 */
.L_x_32:
[----:B------:R-:W-:Y:S04]  /*0bd0*/  BSSY.RECONVERGENT B0, `(.L_x_21) ;  /* 0x000007d000007945 */ /* 0x000fe80003800200 */
[----:B------:R-:W-:Y:S05]  /*0be0*/  @!P1 BRA `(.L_x_22) ;  /* 0x0000000400ec9947 */ /* 0x000fea0003800000 */
[----:B------:R-:W0:Y:S01]  /*0bf0*/  LDC R45, c[0x0][0x3a4] ;  /* 0x0000e900ff2d7b82 */ /* 0x000e220000000800 */
[----:B------:R-:W1:Y:S01]  /*0c00*/  S2R R46, SR_TID.X ;  /* 0x00000000002e7919 */ /* 0x000e620000002100 */
[----:B------:R-:W-:Y:S01]  /*0c10*/  ISETP.GT.AND P0, PT, R17, 0x3, PT ;  /* 0x000000031100780c */ /* 0x000fe20003f04270 */
[----:B------:R-:W-:Y:S01]  /*0c20*/  UMOV UR5, 0x400 ;  /* 0x0000040000057882 */ /* 0x000fe20000000000 */
[----:B------:R-:W2:Y:S01]  /*0c30*/  LDCU UR7, c[0x0][0x398] ;  /* 0x00007300ff0777ac */ /* 0x000ea20008000800 */
[----:B------:R-:W-:-:S03]  /*0c40*/  VIADD R56, R39, UR4 ;  /* 0x0000000427387c36 */ /* 0x000fc60008000000 */
[----:B------:R-:W3:Y:S01]  /*0c50*/  S2UR UR6, SR_CgaCtaId ;  /* 0x00000000000679c3 */ /* 0x000ee20000008800 */
[----:B0-----:R-:W-:-:S04]  /*0c60*/  SHF.R.S32.HI R48, RZ, 0x1f, R45 ;  /* 0x0000001fff307819 */ /* 0x001fc8000001142d */
[----:B------:R-:W-:-:S04]  /*0c70*/  LEA.HI R48, R48, R45, RZ, 0x2 ;  /* 0x0000002d30307211 */ /* 0x000fc800078f10ff */
[----:B------:R-:W-:Y:S01]  /*0c80*/  LOP3.LUT R48, R48, 0xfffffffc, RZ, 0xc0, !PT ;  /* 0xfffffffc30307812 */ /* 0x000fe200078ec0ff */
[----:B---3--:R-:W-:Y:S01]  /*0c90*/  ULEA UR5, UR6, UR5, 0x18 ;  /* 0x0000000506057291 */ /* 0x008fe2000f8ec0ff */
[----:B-1----:R-:W-:Y:S02]  /*0ca0*/  LEA R46, R39, R46, 0x6 ;  /* 0x0000002e272e7211 */ /* 0x002fe400078e30ff */
[----:B------:R-:W-:Y:S01]  /*0cb0*/  IADD3 R48, PT, PT, -R48, R45, RZ ;  /* 0x0000002d30307210 */ /* 0x000fe20007ffe1ff */
[----:B------:R-:W-:Y:S02]  /*0cc0*/  HFMA2 R45, -RZ, RZ, 0, 0 ;  /* 0x00000000ff2d7431 */ /* 0x000fe400000001ff */
[----:B------:R-:W-:Y:S02]  /*0cd0*/  LEA R46, R46, UR5, 0x2 ;  /* 0x000000052e2e7c11 */ /* 0x000fe4000f8e10ff */
[----:B------:R-:W-:-:S03]  /*0ce0*/  SEL R48, R48, 0x4, !P0 ;  /* 0x0000000430307807 */ /* 0x000fc60004000000 */
[----:B------:R-:W-:Y:S02]  /*0cf0*/  VIADD R57, R46, 0x800 ;  /* 0x000008002e397836 */ /* 0x000fe40000000000 */
[----:B------:R-:W-:-:S05]  /*0d00*/  IMAD.MOV R58, RZ, RZ, -R48 ;  /* 0x000000ffff3a7224 */ /* 0x000fca00078e0a30 */
[----:B------:R-:W-:-:S13]  /*0d10*/  ISETP.GE.AND P0, PT, R58, RZ, PT ;  /* 0x000000ff3a00720c */ /* 0x000fda0003f06270 */
[----:B--2---:R-:W-:Y:S05]  /*0d20*/  @P0 BRA `(.L_x_23) ;  /* 0x0000000400580947 */ /* 0x004fea0003800000 */
[----:B------:R-:W-:Y:S02]  /*0d30*/  IADD3 R46, PT, PT, -R58, RZ, RZ ;  /* 0x000000ff3a2e7210 */ /* 0x000fe40007ffe1ff */
[----:B------:R-:W-:Y:S02]  /*0d40*/  PLOP3.LUT P0, PT, PT, PT, PT, 0x80, 0x8 ;  /* 0x000000000008781c */ /* 0x000fe40003f0f070 */
[----:B------:R-:W-:-:S13]  /*0d50*/  ISETP.GT.AND P3, PT, R46, 0x3, PT ;  /* 0x000000032e00780c */ /* 0x000fda0003f64270 */
[----:B------:R-:W-:Y:S05]  /*0d60*/  @!P3 BRA `(.L_x_24) ;  /* 0x0000000000c8b947 */ /* 0x000fea0003800000 */
[----:B------:R-:W-:Y:S01]  /*0d70*/  PLOP3.LUT P0, PT, PT, PT, PT, 0x8, 0x80 ;  /* 0x000000000080781c */ /* 0x000fe20003f0e170 */
[----:B------:R-:W0:Y:S01]  /*0d80*/  LDCU UR5, c[0x0][0x398] ;  /* 0x00007300ff0577ac */ /* 0x000e220008000800 */
[----:B------:R-:W-:-:S11]  /*0d90*/  NOP ;  /* 0x0000000000007918 */ /* 0x000fd60000000000 */
.L_x_25:
[----:B------:R-:W1:Y:S01]  /*0da0*/  LDC R51, c[0x0][0x3c4] ;  /* 0x0000f100ff337b82 */ /* 0x000e620000000800 */
[C-C-:B------:R-:W-:Y:S01]  /*0db0*/  IMAD.IADD R48, R44.reuse, 0x1, R45.reuse ;  /* 0x000000012c307824 */ /* 0x140fe200078e022d */
[C-C-:B------:R-:W-:Y:S02]  /*0dc0*/  IADD3 R54, PT, PT, R44.reuse, 0x2, R45.reuse ;  /* 0x000000022c367810 */ /* 0x140fe40007ffe02d */
[----:B------:R-:W-:Y:S01]  /*0dd0*/  IADD3 R52, PT, PT, R44, 0x1, R45 ;  /* 0x000000012c347810 */ /* 0x000fe20007ffe02d */
[----:B0-----:R-:W-:Y:S01]  /*0de0*/  IMAD R48, R48, UR5, R43 ;  /* 0x0000000530307c24 */ /* 0x001fe2000f8e022b */
[----:B------:R-:W-:Y:S02]  /*0df0*/  IADD3 R60, PT, PT, R44, 0x3, R45 ;  /* 0x000000032c3c7810 */ /* 0x000fe40007ffe02d */
[----:B------:R-:W0:Y:S01]  /*0e00*/  LDC.64 R46, c[0x0][0x388] ;  /* 0x0000e200ff2e7b82 */ /* 0x000e220000000a00 */
[--C-:B------:R-:W-:Y:S02]  /*0e10*/  IMAD R54, R54, UR5, R43.reuse ;  /* 0x0000000536367c24 */ /* 0x100fe4000f8e022b */
[----:B------:R-:W-:-:S02]  /*0e20*/  IMAD R52, R52, UR5, R43 ;  /* 0x0000000534347c24 */ /* 0x000fc4000f8e022b */
[CC--:B-1----:R-:W-:Y:S02]  /*0e30*/  IMAD R50, R56.reuse, R51.reuse, R48 ;  /* 0x0000003338327224 */ /* 0x0c2fe400078e0230 */
[CC--:B------:R-:W-:Y:S02]  /*0e40*/  IMAD R53, R56.reuse, R51.reuse, R54 ;  /* 0x0000003338357224 */ /* 0x0c0fe400078e0236 */
[----:B------:R-:W-:Y:S01]  /*0e50*/  IMAD R52, R56, R51, R52 ;  /* 0x0000003338347224 */ /* 0x000fe200078e0234 */
[----:B------:R-:W-:Y:S01]  /*0e60*/  LEA R63, R51, R50, 0x3 ;  /* 0x00000032333f7211 */ /* 0x000fe200078e18ff */
[----:B0-----:R-:W-:-:S04]  /*0e70*/  IMAD.WIDE.U32 R48, R50, 0x4, R46 ;  /* 0x0000000432307825 */ /* 0x001fc800078e002e */
[----:B------:R-:W-:Y:S01]  /*0e80*/  IMAD R50, R60, UR5, R43 ;  /* 0x000000053c327c24 */ /* 0x000fe2000f8e022b */
[C---:B------:R-:W-:Y:S01]  /*0e90*/  LEA R59, R51.reuse, R53, 0x3 ;  /* 0x00000035333b7211 */ /* 0x040fe200078e18ff */
[----:B------:R-:W-:Y:S01]  /*0ea0*/  IMAD R55, R51, 0x8, R52 ;  /* 0x0000000833377824 */ /* 0x000fe200078e0234 */
[----:B------:R0:W2:Y:S01]  /*0eb0*/  LDG.E R64, desc[UR10][R48.64] ;  /* 0x0000000a30407981 */ /* 0x0000a2000c1e1900 */
[----:B------:R-:W-:Y:S02]  /*0ec0*/  IMAD R50, R56, R51, R50 ;  /* 0x0000003338327224 */ /* 0x000fe400078e0232 */
[----:B------:R-:W-:-:S04]  /*0ed0*/  IMAD.WIDE.U32 R60, R52, 0x4, R46 ;  /* 0x00000004343c7825 */ /* 0x000fc800078e002e */
[----:B------:R-:W-:Y:S02]  /*0ee0*/  IMAD R65, R51, 0x8, R50 ;  /* 0x0000000833417824 */ /* 0x000fe400078e0232 */
[--C-:B------:R-:W-:Y:S01]  /*0ef0*/  IMAD.WIDE.U32 R62, R63, 0x4, R46.reuse ;  /* 0x000000043f3e7825 */ /* 0x100fe200078e002e */
[----:B------:R-:W3:Y:S03]  /*0f00*/  LDG.E R60, desc[UR10][R60.64] ;  /* 0x0000000a3c3c7981 */ /* 0x000ee6000c1e1900 */
[--C-:B0-----:R-:W-:Y:S02]  /*0f10*/  IMAD.WIDE.U32 R48, R50, 0x4, R46.reuse ;  /* 0x0000000432307825 */ /* 0x101fe400078e002e */
[----:B------:R-:W4:Y:S02]  /*0f20*/  LDG.E R62, desc[UR10][R62.64] ;  /* 0x0000000a3e3e7981 */ /* 0x000f24000c1e1900 */
[----:B------:R-:W-:-:S02]  /*0f30*/  IMAD.WIDE.U32 R54, R55, 0x4, R46 ;  /* 0x0000000437367825 */ /* 0x000fc400078e002e */
[----:B------:R-:W5:Y:S02]  /*0f40*/  LDG.E R48, desc[UR10][R48.64] ;  /* 0x0000000a30307981 */ /* 0x000f64000c1e1900 */
[--C-:B------:R-:W-:Y:S02]  /*0f50*/  IMAD.WIDE.U32 R52, R53, 0x4, R46.reuse ;  /* 0x0000000435347825 */ /* 0x100fe400078e002e */
[----:B------:R-:W5:Y:S02]  /*0f60*/  LDG.E R54, desc[UR10][R54.64] ;  /* 0x0000000a36367981 */ /* 0x000f64000c1e1900 */
[--C-:B------:R-:W-:Y:S02]  /*0f70*/  IMAD.WIDE.U32 R50, R59, 0x4, R46.reuse ;  /* 0x000000043b327825 */ /* 0x100fe400078e002e */
[----:B------:R-:W5:Y:S02]  /*0f80*/  LDG.E R52, desc[UR10][R52.64] ;  /* 0x0000000a34347981 */ /* 0x000f64000c1e1900 */
[----:B------:R-:W-:-:S02]  /*0f90*/  IMAD.WIDE.U32 R46, R65, 0x4, R46 ;  /* 0x00000004412e7825 */ /* 0x000fc400078e002e */
[----:B------:R-:W5:Y:S04]  /*0fa0*/  LDG.E R50, desc[UR10][R50.64] ;  /* 0x0000000a32327981 */ /* 0x000f68000c1e1900 */
[----:B------:R-:W5:Y:S01]  /*0fb0*/  LDG.E R46, desc[UR10][R46.64] ;  /* 0x0000000a2e2e7981 */ /* 0x000f62000c1e1900 */
[----:B------:R-:W-:-:S04]  /*0fc0*/  IADD3 R58, PT, PT, R58, 0x4, RZ ;  /* 0x000000043a3a7810 */ /* 0x000fc80007ffe0ff */
[----:B------:R-:W-:Y:S01]  /*0fd0*/  ISETP.GE.AND P3, PT, R58, -0x3, PT ;  /* 0xfffffffd3a00780c */ /* 0x000fe20003f66270 */
[----:B------:R-:W-:Y:S01]  /*0fe0*/  VIADD R45, R45, 0x4 ;  /* 0x000000042d2d7836 */ /* 0x000fe20000000000 */
[----:B--2---:R-:W-:Y:S04]  /*0ff0*/  STS [R57+-0x800], R64 ;  /* 0xfff8004039007388 */ /* 0x004fe80000000800 */
[----:B---3--:R-:W-:Y:S04]  /*1000*/  STS [R57+-0x7c0], R60 ;  /* 0xfff8403c39007388 */ /* 0x008fe80000000800 */
[----:B----4-:R-:W-:Y:S04]  /*1010*/  STS [R57], R62 ;  /* 0x0000003e39007388 */ /* 0x010fe80000000800 */
[----:B-----5:R-:W-:Y:S04]  /*1020*/  STS [R57+-0x740], R48 ;  /* 0xfff8c03039007388 */ /* 0x020fe80000000800 */
[----:B------:R-:W-:Y:S04]  /*1030*/  STS [R57+0x40], R54 ;  /* 0x0000403639007388 */ /* 0x000fe80000000800 */
[----:B------:R-:W-:Y:S04]  /*1040*/  STS [R57+-0x780], R52 ;  /* 0xfff8803439007388 */ /* 0x000fe80000000800 */
[----:B------:R-:W-:Y:S04]  /*1050*/  STS [R57+0x80], R50 ;  /* 0x0000803239007388 */ /* 0x000fe80000000800 */
[----:B------:R0:W-:Y:S02]  /*1060*/  STS [R57+0xc0], R46 ;  /* 0x0000c02e39007388 */ /* 0x0001e40000000800 */
[----:B0-----:R-:W-:Y:S01]  /*1070*/  IADD3 R57, PT, PT, R57, 0x100, RZ ;  /* 0x0000010039397810 */ /* 0x001fe20007ffe0ff */
[----:B------:R-:W-:Y:S06]  /*1080*/  @!P3 BRA `(.L_x_25) ;  /* 0xfffffffc0044b947 */ /* 0x000fec000383ffff */
.L_x_24:
[----:B------:R-:W-:-:S05]  /*1090*/  IMAD.MOV R46, RZ, RZ, -R58 ;  /* 0x000000ffff2e7224 */ /* 0x000fca00078e0a3a */
[----:B------:R-:W-:-:S13]  /*10a0*/  ISETP.GT.AND P3, PT, R46, 0x1, PT ;  /* 0x000000012e00780c */ /* 0x000fda0003f64270 */
[----:B------:R-:W-:Y:S05]  /*10b0*/  @!P3 BRA `(.L_x_26) ;  /* 0x00000000006cb947 */ /* 0x000fea0003800000 */
[----:B------:R-:W0:Y:S01]  /*10c0*/  LDC R52, c[0x0][0x3c4] ;  /* 0x0000f100ff347b82 */ /* 0x000e220000000800 */
[----:B------:R-:W1:Y:S01]  /*10d0*/  LDCU UR5, c[0x0][0x398] ;  /* 0x00007300ff0577ac */ /* 0x000e620008000800 */
[C---:B------:R-:W-:Y:S02]  /*10e0*/  IADD3 R48, PT, PT, R44.reuse, R45, RZ ;  /* 0x0000002d2c307210 */ /* 0x040fe40007ffe0ff */
[----:B------:R-:W-:-:S04]  /*10f0*/  IADD3 R50, PT, PT, R44, 0x1, R45 ;  /* 0x000000012c327810 */ /* 0x000fc80007ffe02d */
[----:B------:R-:W2:Y:S01]  /*1100*/  LDC.64 R46, c[0x0][0x388] ;  /* 0x0000e200ff2e7b82 */ /* 0x000ea20000000a00 */
[--C-:B-1----:R-:W-:Y:S02]  /*1110*/  IMAD R49, R48, UR5, R43.reuse ;  /* 0x0000000530317c24 */ /* 0x102fe4000f8e022b */
[----:B------:R-:W-:Y:S02]  /*1120*/  IMAD R51, R50, UR5, R43 ;  /* 0x0000000532337c24 */ /* 0x000fe4000f8e022b */
[CC--:B0-----:R-:W-:Y:S02]  /*1130*/  IMAD R49, R56.reuse, R52.reuse, R49 ;  /* 0x0000003438317224 */ /* 0x0c1fe400078e0231 */
[----:B------:R-:W-:-:S03]  /*1140*/  IMAD R55, R56, R52, R51 ;  /* 0x0000003438377224 */ /* 0x000fc600078e0233 */
[C---:B------:R-:W-:Y:S01]  /*1150*/  LEA R51, R52.reuse, R49, 0x3 ;  /* 0x0000003134337211 */ /* 0x040fe200078e18ff */
[----:B------:R-:W-:Y:S02]  /*1160*/  IMAD R59, R52, 0x8, R55 ;  /* 0x00000008343b7824 */ /* 0x000fe400078e0237 */
        /* <DEDUP_REMOVED lines=8> */
[----:B------:R-:W-:-:S02]  /*11f0*/  PLOP3.LUT P0, PT, PT, PT, PT, 0x8, 0x80 ;  /* 0x000000000080781c */ /* 0x000fc40003f0e170 */
[----:B------:R-:W-:Y:S02]  /*1200*/  IADD3 R58, PT, PT, R58, 0x2, RZ ;  /* 0x000000023a3a7810 */ /* 0x000fe40007ffe0ff */
[----:B------:R-:W-:Y:S01]  /*1210*/  IADD3 R45, PT, PT, R45, 0x2, RZ ;  /* 0x000000022d2d7810 */ /* 0x000fe20007ffe0ff */
[----:B--2---:R-:W-:Y:S04]  /*1220*/  STS [R57+-0x800], R52 ;  /* 0xfff8003439007388 */ /* 0x004fe80000000800 */
[----:B---3--:R-:W-:Y:S04]  /*1230*/  STS [R57], R50 ;  /* 0x0000003239007388 */ /* 0x008fe80000000800 */
[----:B----4-:R-:W-:Y:S04]  /*1240*/  STS [R57+-0x7c0], R48 ;  /* 0xfff8403039007388 */ /* 0x010fe80000000800 */
[----:B-----5:R0:W-:Y:S02]  /*1250*/  STS [R57+0x40], R46 ;  /* 0x0000402e39007388 */ /* 0x0201e40000000800 */
[----:B0-----:R-:W-:-:S07]  /*1260*/  VIADD R57, R57, 0x80 ;  /* 0x0000008039397836 */ /* 0x001fce0000000000 */
.L_x_26:
[----:B------:R-:W-:-:S13]  /*1270*/  ISETP.NE.OR P0, PT, R58, RZ, P0 ;  /* 0x000000ff3a00720c */ /* 0x000fda0000705670 */
[----:B------:R-:W-:Y:S05]  /*1280*/  @!P0 BRA `(.L_x_22) ;  /* 0x0000000000448947 */ /* 0x000fea0003800000 */
.L_x_23:
[----:B------:R-:W0:Y:S01]  /*1290*/  LDC R50, c[0x0][0x3c4] ;  /* 0x0000f100ff327b82 */ /* 0x000e220000000800 */
[----:B------:R-:W-:-:S05]  /*12a0*/  IADD3 R48, PT, PT, R44, R45, RZ ;  /* 0x0000002d2c307210 */ /* 0x000fca0007ffe0ff */
[----:B------:R-:W-:Y:S02]  /*12b0*/  IMAD R49, R48, UR7, R43 ;  /* 0x0000000730317c24 */ /* 0x000fe4000f8e022b */
[----:B------:R-:W1:Y:S02]  /*12c0*/  LDC.64 R46, c[0x0][0x388] ;  /* 0x0000e200ff2e7b82 */ /* 0x000e640000000a00 */
[----:B0-----:R-:W-:-:S05]  /*12d0*/  IMAD R49, R56, R50, R49 ;  /* 0x0000003238317224 */ /* 0x001fca00078e0231 */
[----:B------:R-:W-:Y:S01]  /*12e0*/  LEA R51, R50, R49, 0x3 ;  /* 0x0000003132337211 */ /* 0x000fe200078e18ff */
[----:B-1----:R-:W-:-:S04]  /*12f0*/  IMAD.WIDE.U32 R48, R49, 0x4, R46 ;  /* 0x0000000431307825 */ /* 0x002fc800078e002e */
[----:B------:R-:W-:Y:S02]  /*1300*/  IMAD.WIDE.U32 R46, R51, 0x4, R46 ;  /* 0x00000004332e7825 */ /* 0x000fe400078e002e */
[----:B------:R-:W2:Y:S04]  /*1310*/  LDG.E R48, desc[UR10][R48.64] ;  /* 0x0000000a30307981 */ /* 0x000ea8000c1e1900 */
[----:B------:R-:W3:Y:S01]  /*1320*/  LDG.E R46, desc[UR10][R46.64] ;  /* 0x0000000a2e2e7981 */ /* 0x000ee2000c1e1900 */
[----:B------:R-:W-:Y:S01]  /*1330*/  VIADD R58, R58, 0x1 ;  /* 0x000000013a3a7836 */ /* 0x000fe20000000000 */
[----:B------:R-:W-:-:S04]  /*1340*/  IADD3 R45, PT, PT, R45, 0x1, RZ ;  /* 0x000000012d2d7810 */ /* 0x000fc80007ffe0ff */
[----:B------:R-:W-:Y:S01]  /*1350*/  ISETP.NE.AND P0, PT, R58, RZ, PT ;  /* 0x000000ff3a00720c */ /* 0x000fe20003f05270 */
[----:B--2---:R-:W-:Y:S04]  /*1360*/  STS [R57+-0x800], R48 ;  /* 0xfff8003039007388 */ /* 0x004fe80000000800 */
[----:B---3--:R0:W-:Y:S02]  /*1370*/  STS [R57], R46 ;  /* 0x0000002e39007388 */ /* 0x0081e40000000800 */
[----:B0-----:R-:W-:-:S06]  /*1380*/  IADD3 R57, PT, PT, R57, 0x40, RZ ;  /* 0x0000004039397810 */ /* 0x001fcc0007ffe0ff */
[----:B------:R-:W-:Y:S05]  /*1390*/  @P0 BRA `(.L_x_23) ;  /* 0xfffffffc00bc0947 */ /* 0x000fea000383ffff */
.L_x_22:
[----:B------:R-:W-:Y:S05]  /*13a0*/  BSYNC.RECONVERGENT B0 ;  /* 0x0000000000007941 */ /* 0x000fea0003800200 */
.L_x_21:
[----:B------:R-:W-:Y:S04]  /*13b0*/  BSSY.RECONVERGENT B0, `(.L_x_27) ;  /* 0x000004b000007945 */ /* 0x000fe80003800200 */
[----:B------:R-:W-:Y:S05]  /*13c0*/  @!P2 BRA `(.L_x_28) ;  /* 0x000000040024a947 */ /* 0x000fea0003800000 */
[----:B------:R-:W0:Y:S01]  /*13d0*/  LDC R46, c[0x0][0x3a0] ;  /* 0x0000e800ff2e7b82 */ /* 0x000e220000000800 */
[----:B------:R-:W1:Y:S01]  /*13e0*/  S2R R45, SR_TID.X ;  /* 0x00000000002d7919 */ /* 0x000e620000002100 */
[----:B------:R-:W-:Y:S01]  /*13f0*/  ISETP.GT.AND P0, PT, R37, 0x7, PT ;  /* 0x000000072500780c */ /* 0x000fe20003f04270 */
[----:B------:R-:W-:Y:S01]  /*1400*/  HFMA2 R55, -RZ, RZ, 0, 0 ;  /* 0x00000000ff377431 */ /* 0x000fe200000001ff */
[----:B0-----:R-:W-:-:S04]  /*1410*/  SHF.R.S32.HI R47, RZ, 0x1f, R46 ;  /* 0x0000001fff2f7819 */ /* 0x001fc8000001142e */
[----:B------:R-:W-:-:S04]  /*1420*/  LEA.HI R47, R47, R46, RZ, 0x3 ;  /* 0x0000002e2f2f7211 */ /* 0x000fc800078f18ff */
[----:B------:R-:W-:Y:S02]  /*1430*/  LOP3.LUT R47, R47, 0xfffffff8, RZ, 0xc0, !PT ;  /* 0xfffffff82f2f7812 */ /* 0x000fe400078ec0ff */
[----:B-1----:R-:W-:-:S03]  /*1440*/  IADD3 R45, PT, PT, R45, UR4, RZ ;  /* 0x000000042d2d7c10 */ /* 0x002fc6000fffe0ff */
[----:B------:R-:W-:-:S05]  /*1450*/  IMAD.IADD R47, R46, 0x1, -R47 ;  /* 0x000000012e2f7824 */ /* 0x000fca00078e0a2f */
[----:B------:R-:W-:-:S04]  /*1460*/  SEL R54, R47, 0x8, !P0 ;  /* 0x000000082f367807 */ /* 0x000fc80004000000 */
[----:B------:R-:W-:-:S13]  /*1470*/  ISETP.GE.U32.AND P0, PT, R54, 0x4, PT ;  /* 0x000000043600780c */ /* 0x000fda0003f06070 */
[----:B------:R-:W-:Y:S05]  /*1480*/  @!P0 BRA `(.L_x_29) ;  /* 0x0000000000808947 */ /* 0x000fea0003800000 */
[----:B------:R-:W-:Y:S01]  /*1490*/  IMAD.MOV.U32 R56, RZ, RZ, RZ ;  /* 0x000000ffff387224 */ /* 0x000fe200078e00ff */
[----:B------:R-:W-:Y:S01]  /*14a0*/  LOP3.LUT R55, R54, 0x7ffffffc, RZ, 0xc0, !PT ;  /* 0x7ffffffc36377812 */ /* 0x000fe200078ec0ff */
[----:B------:R-:W0:Y:S01]  /*14b0*/  LDCU UR6, c[0x0][0x39c] ;  /* 0x00007380ff0677ac */ /* 0x000e220008000800 */
[----:B------:R-:W1:Y:S01]  /*14c0*/  LDCU UR5, c[0x0][0x3ac] ;  /* 0x00007580ff0577ac */ /* 0x000e620008000800 */
[----:B------:R-:W-:-:S04]  /*14d0*/  NOP ;  /* 0x0000000000007918 */ /* 0x000fc80000000000 */
.L_x_30:
[----:B------:R-:W-:Y:S01]  /*14e0*/  IADD3 R49, PT, PT, R41, R56, RZ ;  /* 0x0000003829317210 */ /* 0x000fe20007ffe0ff */
[----:B--2---:R-:W2:Y:S04]  /*14f0*/  LDC.64 R46, c[0x0][0x390] ;  /* 0x0000e400ff2e7b82 */ /* 0x004ea80000000a00 */
[----:B0-----:R-:W-:-:S04]  /*1500*/  IMAD R48, R49, UR6, R40 ;  /* 0x0000000631307c24 */ /* 0x001fc8000f8e0228 */
[C---:B-1----:R-:W-:Y:S01]  /*1510*/  IMAD R53, R48.reuse, UR5, R45 ;  /* 0x0000000530357c24 */ /* 0x042fe2000f8e022d */
[----:B------:R-:W-:-:S05]  /*1520*/  IADD3 R50, PT, PT, R48, UR6, RZ ;  /* 0x0000000630327c10 */ /* 0x000fca000fffe0ff */
[C---:B------:R-:W-:Y:S02]  /*1530*/  VIADD R52, R50.reuse, UR6 ;  /* 0x0000000632347c36 */ /* 0x040fe40008000000 */
[--C-:B------:R-:W-:Y:S02]  /*1540*/  IMAD R51, R50, UR5, R45.reuse ;  /* 0x0000000532337c24 */ /* 0x100fe4000f8e022d */
[C---:B------:R-:W-:Y:S01]  /*1550*/  IMAD R49, R52.reuse, UR5, R45 ;  /* 0x0000000534317c24 */ /* 0x040fe2000f8e022d */
[----:B------:R-:W-:-:S05]  /*1560*/  IADD3 R58, PT, PT, R52, UR6, RZ ;  /* 0x00000006343a7c10 */ /* 0x000fca000fffe0ff */
        /* <DEDUP_REMOVED lines=9> */
[----:B------:R-:W-:-:S05]  /*1600*/  LEA R58, R56, R39, 0x3 ;  /* 0x00000027383a7211 */ /* 0x000fca00078e18ff */
[----:B------:R-:W-:Y:S01]  /*1610*/  IMAD R57, R58, 0x4, R35 ;  /* 0x000000043a397824 */ /* 0x000fe200078e0223 */
[----:B------:R-:W-:-:S04]  /*1620*/  IADD3 R56, PT, PT, R56, 0x4, RZ ;  /* 0x0000000438387810 */ /* 0x000fc80007ffe0ff */
[----:B------:R-:W-:Y:S01]  /*1630*/  ISETP.NE.AND P0, PT, R56, R55, PT ;  /* 0x000000373800720c */ /* 0x000fe20003f05270 */
[----:B--2---:R2:W-:Y:S04]  /*1640*/  STS [R57], R52 ;  /* 0x0000003439007388 */ /* 0x0045e80000000800 */
[----:B---3--:R2:W-:Y:S04]  /*1650*/  STS [R57+0x20], R50 ;  /* 0x0000203239007388 */ /* 0x0085e80000000800 */
[----:B----4-:R2:W-:Y:S04]  /*1660*/  STS [R57+0x40], R48 ;  /* 0x0000403039007388 */ /* 0x0105e80000000800 */
[----:B-----5:R2:W-:Y:S01]  /*1670*/  STS [R57+0x60], R46 ;  /* 0x0000602e39007388 */ /* 0x0205e20000000800 */
[----:B------:R-:W-:Y:S05]  /*1680*/  @P0 BRA `(.L_x_30) ;  /* 0xfffffffc00940947 */ /* 0x000fea000383ffff */
.L_x_29:
[----:B------:R-:W-:-:S04]  /*1690*/  LOP3.LUT R54, R54, 0x3, RZ, 0xc0, !PT ;  /* 0x0000000336367812 */ /* 0x000fc800078ec0ff */
[----:B------:R-:W-:-:S13]  /*16a0*/  ISETP.NE.AND P0, PT, R54, RZ, PT ;  /* 0x000000ff3600720c */ /* 0x000fda0003f05270 */
[----:B------:R-:W-:Y:S05]  /*16b0*/  @!P0 BRA `(.L_x_28) ;  /* 0x0000000000688947 */ /* 0x000fea0003800000 */
[----:B------:R-:W0:Y:S01]  /*16c0*/  LDCU UR5, c[0x0][0x39c] ;  /* 0x00007380ff0577ac */ /* 0x000e220008000800 */
[----:B--2---:R-:W1:Y:S01]  /*16d0*/  LDC.64 R46, c[0x0][0x390] ;  /* 0x0000e400ff2e7b82 */ /* 0x004e620000000a00 */
[----:B------:R-:W-:Y:S01]  /*16e0*/  IADD3 R49, PT, PT, R41, R55, RZ ;  /* 0x0000003729317210 */ /* 0x000fe20007ffe0ff */
[----:B------:R-:W2:Y:S04]  /*16f0*/  LDCU UR6, c[0x0][0x3ac] ;  /* 0x00007580ff0677ac */ /* 0x000ea80008000800 */
[----:B0-----:R-:W-:-:S04]  /*1700*/  IMAD R48, R49, UR5, R40 ;  /* 0x0000000531307c24 */ /* 0x001fc8000f8e0228 */
[----:B--2---:R-:W-:-:S04]  /*1710*/  IMAD R49, R48, UR6, R45 ;  /* 0x0000000630317c24 */ /* 0x004fc8000f8e022d */
[----:B-1----:R-:W-:-:S06]  /*1720*/  IMAD.WIDE.U32 R48, R49, 0x4, R46 ;  /* 0x0000000431307825 */ /* 0x002fcc00078e002e */
[----:B------:R-:W2:Y:S01]  /*1730*/  LDG.E R48, desc[UR10][R48.64] ;  /* 0x0000000a30307981 */ /* 0x000ea2000c1e1900 */
[----:B------:R-:W-:Y:S01]  /*1740*/  IMAD R50, R55, 0x8, R39 ;  /* 0x0000000837327824 */ /* 0x000fe200078e0227 */
[----:B------:R-:W-:-:S04]  /*1750*/  ISETP.NE.AND P0, PT, R54, 0x1, PT ;  /* 0x000000013600780c */ /* 0x000fc80003f05270 */
[----:B------:R-:W-:-:S05]  /*1760*/  LEA R51, R50, R35, 0x2 ;  /* 0x0000002332337211 */ /* 0x000fca00078e10ff */
[----:B--2---:R0:W-:Y:S04]  /*1770*/  STS [R51], R48 ;  /* 0x0000003033007388 */ /* 0x0041e80000000800 */
[----:B------:R-:W-:Y:S05]  /*1780*/  @!P0 BRA `(.L_x_28) ;  /* 0x0000000000348947 */ /* 0x000fea0003800000 */
[----:B------:R-:W-:Y:S02]  /*1790*/  IADD3 R55, PT, PT, R41, R55, RZ ;  /* 0x0000003729377210 */ /* 0x000fe40007ffe0ff */
[----:B------:R-:W-:-:S03]  /*17a0*/  ISETP.NE.AND P0, PT, R54, 0x2, PT ;  /* 0x000000023600780c */ /* 0x000fc60003f05270 */
[----:B------:R-:W-:-:S04]  /*17b0*/  IMAD R50, R55, UR5, R40 ;  /* 0x0000000537327c24 */ /* 0x000fc8000f8e0228 */
[----:B------:R-:W-:-:S04]  /*17c0*/  VIADD R50, R50, UR5 ;  /* 0x0000000532327c36 */ /* 0x000fc80008000000 */
[C---:B------:R-:W-:Y:S02]  /*17d0*/  IMAD R49, R50.reuse, UR6, R45 ;  /* 0x0000000632317c24 */ /* 0x040fe4000f8e022d */
[----:B0-----:R-:W-:-:S05]  /*17e0*/  @P0 IADD3 R48, PT, PT, R50, UR5, RZ ;  /* 0x0000000532300c10 */ /* 0x001fca000fffe0ff */
[----:B------:R-:W-:Y:S02]  /*17f0*/  @P0 IMAD R45, R48, UR6, R45 ;  /* 0x00000006302d0c24 */ /* 0x000fe4000f8e022d */
[----:B------:R-:W-:-:S04]  /*1800*/  IMAD.WIDE.U32 R48, R49, 0x4, R46 ;  /* 0x0000000431307825 */ /* 0x000fc800078e002e */
[----:B------:R-:W-:Y:S02]  /*1810*/  @P0 IMAD.WIDE.U32 R46, R45, 0x4, R46 ;  /* 0x000000042d2e0825 */ /* 0x000fe400078e002e */
[----:B------:R-:W2:Y:S04]  /*1820*/  LDG.E R48, desc[UR10][R48.64] ;  /* 0x0000000a30307981 */ /* 0x000ea8000c1e1900 */
[----:B------:R-:W3:Y:S04]  /*1830*/  @P0 LDG.E R46, desc[UR10][R46.64] ;  /* 0x0000000a2e2e0981 */ /* 0x000ee8000c1e1900 */
[----:B--2---:R1:W-:Y:S04]  /*1840*/  STS [R51+0x20], R48 ;  /* 0x0000203033007388 */ /* 0x0043e80000000800 */
[----:B---3--:R1:W-:Y:S02]  /*1850*/  @P0 STS [R51+0x40], R46 ;  /* 0x0000402e33000388 */ /* 0x0083e40000000800 */
.L_x_28:
[----:B------:R-:W-:Y:S05]  /*1860*/  BSYNC.RECONVERGENT B0 ;  /* 0x0000000000007941 */ /* 0x000fea0003800200 */
.L_x_27:
[----:B------:R-:W3:Y:S08]  /*1870*/  S2UR UR7, SR_CgaCtaId ;  /* 0x00000000000779c3 */ /* 0x000ef00000008800 */
[----:B------:R-:W-:Y:S06]  /*1880*/  BAR.SYNC.DEFER_BLOCKING 0x0 ;  /* 0x0000000000007b1d */ /* 0x000fec0000010000 */
[----:B------:R-:W-:-:S02]  /*1890*/  UMOV UR5, 0x400 ;  /* 0x0000040000057882 */ /* 0x000fc40000000000 */
[----:B------:R-:W-:Y:S02]  /*18a0*/  UIADD3 UR6, UPT, UPT, UR5, 0x1000, URZ ;  /* 0x0000100005067890 */ /* 0x000fe4000fffe0ff */
[----:B---3--:R-:W-:Y:S02]  /*18b0*/  ULEA UR8, UR7, UR5, 0x18 ;  /* 0x0000000507087291 */ /* 0x008fe4000f8ec0ff */
[----:B------:R-:W-:Y:S01]  /*18c0*/  ULEA UR6, UR7, UR6, 0x18 ;  /* 0x0000000607067291 */ /* 0x000fe2000f8ec0ff */
[----:B------:R-:W-:-:S11]  /*18d0*/  UMOV UR5, URZ ;  /* 0x000000ff00057c82 */ /* 0x000fd60008000000 */
.L_x_31:
[----:B------:R-:W1:Y:S01]  /*18e0*/  S2R R45, SR_TID.X ;  /* 0x00000000002d7919 */ /* 0x000e620000002100 */
[----:B------:R-:W-:Y:S02]  /*18f0*/  ULEA UR7, UR5, UR6, 0x8 ;  /* 0x0000000605077291 */ /* 0x000fe4000f8e40ff */
[----:B------:R-:W-:Y:S02]  /*1900*/  ULEA UR9, UR5, UR8, 0x8 ;  /* 0x0000000805097291 */ /* 0x000fe4000f8e40ff */
[----:B------:R-:W-:Y:S02]  /*1910*/  UIADD3 UR5, UPT, UPT, UR5, 0x2, URZ ;  /* 0x0000000205057890 */ /* 0x000fe4000fffe0ff */
[----:B------:R-:W-:Y:S02]  /*1920*/  LEA R58, R39, UR7, 0x2 ;  /* 0x00000007273a7c11 */ /* 0x000fe4000f8e10ff */
[----:B------:R-:W-:-:S03]  /*1930*/  UISETP.NE.AND UP0, UPT, UR5, 0x10, UPT ;  /* 0x000000100500788c */ /* 0x000fc6000bf05270 */
[----:B------:R-:W-:Y:S04]  /*1940*/  LDS R59, [R58] ;  /* 0x000000003a3b7984 */ /* 0x000fe80000000800 */
[----:B------:R-:W-:Y:S04]  /*1950*/  LDS R63, [R58+0x40] ;  /* 0x000040003a3f7984 */ /* 0x000fe80000000800 */
[----:B------:R-:W-:Y:S04]  /*1960*/  LDS R49, [R58+0x60] ;  /* 0x000060003a317984 */ /* 0x000fe80000000800 */
[----:B------:R-:W-:Y:S04]  /*1970*/  LDS R47, [R58+0x80] ;  /* 0x000080003a2f7984 */ /* 0x000fe80000000800 */
[----:B------:R-:W-:Y:S01]  /*1980*/  LDS R60, [R58+0xe0] ;  /* 0x0000e0003a3c7984 */ /* 0x000fe20000000800 */
[----:B-12---:R-:W-:-:S03]  /*1990*/  LOP3.LUT R46, R45, 0xf, RZ, 0xc0, !PT ;  /* 0x0000000f2d2e7812 */ /* 0x006fc600078ec0ff */
[----:B------:R-:W-:Y:S01]  /*19a0*/  LDS R62, [R58+0x100] ;  /* 0x000100003a3e7984 */ /* 0x000fe20000000800 */
[----:B------:R-:W-:-:S03]  /*19b0*/  LOP3.LUT R46, R46, 0x3f0, R45, 0xf8, !PT ;  /* 0x000003f02e2e7812 */ /* 0x000fc600078ef82d */
[----:B------:R-:W-:Y:S01]  /*19c0*/  LDS R56, [R58+0x160] ;  /* 0x000160003a387984 */ /* 0x000fe20000000800 */
[----:B------:R-:W-:-:S03]  /*19d0*/  LEA R57, R46, UR9, 0x2 ;  /* 0x000000092e397c11 */ /* 0x000fc6000f8e10ff */
[----:B------:R-:W-:Y:S04]  /*19e0*/  LDS R45, [R58+0xa0] ;  /* 0x0000a0003a2d7984 */ /* 0x000fe80000000800 */
[----:B0-----:R-:W0:Y:S04]  /*19f0*/  LDS R51, [R57+0x80] ;  /* 0x0000800039337984 */ /* 0x001e280000000800 */
[----:B------:R-:W1:Y:S04]  /*1a00*/  LDS R55, [R57] ;  /* 0x0000000039377984 */ /* 0x000e680000000800 */
[----:B------:R-:W2:Y:S04]  /*1a10*/  LDS R53, [R57+0x40] ;  /* 0x0000400039357984 */ /* 0x000ea80000000800 */
[----:B------:R-:W3:Y:S04]  /*1a20*/  LDS R54, [R57+0xc0] ;  /* 0x0000c00039367984 */ /* 0x000ee80000000800 */
[----:B------:R-:W4:Y:S04]  /*1a30*/  LDS R46, [R58+0x20] ;  /* 0x000020003a2e7984 */ /* 0x000f280000000800 */
[----:B------:R-:W5:Y:S04]  /*1a40*/  LDS R52, [R57+0x100] ;  /* 0x0001000039347984 */ /* 0x000f680000000800 */
[----:B------:R-:W5:Y:S04]  /*1a50*/  LDS R50, [R57+0x140] ;  /* 0x0001400039327984 */ /* 0x000f680000000800 */
[----:B------:R-:W5:Y:S04]  /*1a60*/  LDS R48, [R57+0x180] ;  /* 0x0001800039307984 */ /* 0x000f680000000800 */
[----:B------:R-:W5:Y:S01]  /*1a70*/  LDS R69, [R58+0x180] ;  /* 0x000180003a457984 */ /* 0x000f620000000800 */
[-C--:B0-----:R-:W-:Y:S01]  /*1a80*/  FFMA R67, R59, R51.reuse, R0 ;  /* 0x000000333b437223 */ /* 0x081fe20000000000 */
[----:B------:R-:W-:-:S02]  /*1a90*/  FFMA R29, R63, R51, R29 ;  /* 0x000000333f1d7223 */ /* 0x000fc4000000001d */
[----:B------:R-:W0:Y:S01]  /*1aa0*/  LDS R0, [R58+0xc0] ;  /* 0x0000c0003a007984 */ /* 0x000e220000000800 */
[----:B------:R-:W-:Y:S01]  /*1ab0*/  FFMA R61, R49, R51, R32 ;  /* 0x00000033313d7223 */ /* 0x000fe20000000020 */
[-C--:B-1----:R-:W-:Y:S01]  /*1ac0*/  FFMA R14, R63, R55.reuse, R14 ;  /* 0x000000373f0e7223 */ /* 0x082fe2000000000e */
[-C--:B------:R-:W-:Y:S01]  /*1ad0*/  FFMA R36, R59, R55.reuse, R36 ;  /* 0x000000373b247223 */ /* 0x080fe20000000024 */
[-C--:B------:R-:W-:Y:S01]  /*1ae0*/  FFMA R22, R49, R55.reuse, R22 ;  /* 0x0000003731167223 */ /* 0x080fe20000000016 */
[----:B------:R-:W-:Y:S01]  /*1af0*/  FFMA R12, R47, R55, R12 ;  /* 0x000000372f0c7223 */ /* 0x000fe2000000000c */
[-C--:B--2---:R-:W-:Y:S01]  /*1b00*/  FFMA R15, R63, R53.reuse, R15 ;  /* 0x000000353f0f7223 */ /* 0x084fe2000000000f */
[-C--:B------:R-:W-:Y:S01]  /*1b10*/  FFMA R2, R59, R53.reuse, R2 ;  /* 0x000000353b027223 */ /* 0x080fe20000000002 */
[-C--:B------:R-:W-:Y:S01]  /*1b20*/  FFMA R13, R49, R53.reuse, R13 ;  /* 0x00000035310d7223 */ /* 0x080fe2000000000d */
[----:B------:R-:W-:Y:S01]  /*1b30*/  FFMA R21, R47, R53, R21 ;  /* 0x000000352f157223 */ /* 0x000fe20000000015 */
[-C--:B---3--:R-:W-:Y:S01]  /*1b40*/  FFMA R33, R59, R54.reuse, R33 ;  /* 0x000000363b217223 */ /* 0x088fe20000000021 */
[-C--:B------:R-:W-:Y:S01]  /*1b50*/  FFMA R63, R63, R54.reuse, R28 ;  /* 0x000000363f3f7223 */ /* 0x080fe2000000001c */
[-C--:B------:R-:W-:Y:S01]  /*1b60*/  FFMA R27, R49, R54.reuse, R27 ;  /* 0x00000036311b7223 */ /* 0x080fe2000000001b */
[----:B------:R-:W1:Y:S01]  /*1b70*/  LDS R28, [R58+0x140] ;  /* 0x000140003a1c7984 */ /* 0x000e620000000800 */
[C---:B----4-:R-:W-:Y:S01]  /*1b80*/  FFMA R11, R46.reuse, R55, R11 ;  /* 0x000000372e0b7223 */ /* 0x050fe2000000000b */
[C---:B------:R-:W-:Y:S01]  /*1b90*/  FFMA R16, R46.reuse, R53, R16 ;  /* 0x000000352e107223 */ /* 0x040fe20000000010 */
[CC--:B------:R-:W-:Y:S01]  /*1ba0*/  FFMA R31, R46.reuse, R51.reuse, R31 ;  /* 0x000000332e1f7223 */ /* 0x0c0fe2000000001f */
[-C--:B------:R-:W-:Y:S01]  /*1bb0*/  FFMA R65, R46, R54.reuse, R30 ;  /* 0x000000362e417223 */ /* 0x080fe2000000001e */
[C---:B------:R-:W-:Y:S01]  /*1bc0*/  FFMA R59, R47.reuse, R51, R26 ;  /* 0x000000332f3b7223 */ /* 0x040fe2000000001a */
[----:B------:R2:W3:Y:S01]  /*1bd0*/  LDS R46, [R57+0x1c0] ;  /* 0x0001c000392e7984 */ /* 0x0004e20000000800 */
[-C--:B------:R-:W-:Y:S01]  /*1be0*/  FFMA R25, R47, R54.reuse, R25 ;  /* 0x000000362f197223 */ /* 0x080fe20000000019 */
[C---:B------:R-:W-:Y:S01]  /*1bf0*/  FFMA R20, R45.reuse, R55, R20 ;  /* 0x000000372d147223 */ /* 0x040fe20000000014 */
[C---:B------:R-:W-:Y:S01]  /*1c00*/  FFMA R19, R45.reuse, R53, R19 ;  /* 0x000000352d137223 */ /* 0x040fe20000000013 */
[----:B------:R-:W4:Y:S01]  /*1c10*/  LDS R30, [R58+0x120] ;  /* 0x000120003a1e7984 */ /* 0x000f220000000800 */
[CC--:B------:R-:W-:Y:S01]  /*1c20*/  FFMA R23, R45.reuse, R54.reuse, R23 ;  /* 0x000000362d177223 */ /* 0x0c0fe20000000017 */
[C---:B------:R-:W-:Y:S01]  /*1c30*/  FFMA R64, R60.reuse, R55, R7 ;  /* 0x000000373c407223 */ /* 0x040fe20000000007 */
[----:B------:R-:W-:Y:S01]  /*1c40*/  FFMA R5, R60, R54, R5 ;  /* 0x000000363c057223 */ /* 0x000fe20000000005 */
[----:B--2---:R-:W-:Y:S01]  /*1c50*/  FFMA R57, R45, R51, R24 ;  /* 0x000000332d397223 */ /* 0x004fe20000000018 */
[----:B------:R-:W2:Y:S01]  /*1c60*/  LDS R49, [R58+0x1a0] ;  /* 0x0001a0003a317984 */ /* 0x000ea20000000800 */
[C---:B-----5:R-:W-:Y:S01]  /*1c70*/  FFMA R36, R62.reuse, R52, R36 ;  /* 0x000000343e247223 */ /* 0x060fe20000000024 */
[----:B------:R-:W-:Y:S01]  /*1c80*/  FFMA R2, R62, R50, R2 ;  /* 0x000000323e027223 */ /* 0x000fe20000000002 */
[C---:B------:R-:W-:Y:S01]  /*1c90*/  FFMA R22, R56.reuse, R52, R22 ;  /* 0x0000003438167223 */ /* 0x040fe20000000016 */
[----:B------:R-:W5:Y:S01]  /*1ca0*/  LDS R47, [R58+0x1e0] ;  /* 0x0001e0003a2f7984 */ /* 0x000f620000000800 */
[C---:B------:R-:W-:Y:S01]  /*1cb0*/  FFMA R13, R56.reuse, R50, R13 ;  /* 0x00000032380d7223 */ /* 0x040fe2000000000d */
[----:B------:R-:W-:Y:S01]  /*1cc0*/  FFMA R32, R56, R48, R61 ;  /* 0x0000003038207223 */ /* 0x000fe2000000003d */
[C---:B------:R-:W-:Y:S01]  /*1cd0*/  FFMA R12, R69.reuse, R52, R12 ;  /* 0x00000034450c7223 */ /* 0x040fe2000000000c */
[----:B------:R-:W5:Y:S01]  /*1ce0*/  LDS R45, [R58+0x1c0] ;  /* 0x0001c0003a2d7984 */ /* 0x000f620000000800 */
[C---:B------:R-:W-:Y:S01]  /*1cf0*/  FFMA R21, R69.reuse, R50, R21 ;  /* 0x0000003245157223 */ /* 0x040fe20000000015 */
[C---:B------:R-:W-:Y:S01]  /*1d00*/  FFMA R26, R69.reuse, R48, R59 ;  /* 0x00000030451a7223 */ /* 0x040fe2000000003b */
[C---:B0-----:R-:W-:Y:S01]  /*1d10*/  FFMA R4, R0.reuse, R53, R4 ;  /* 0x0000003500047223 */ /* 0x041fe20000000004 */
[C---:B------:R-:W-:Y:S01]  /*1d20*/  FFMA R9, R0.reuse, R51, R9 ;  /* 0x0000003300097223 */ /* 0x040fe20000000009 */
[C---:B------:R-:W-:Y:S01]  /*1d30*/  FFMA R18, R0.reuse, R55, R18 ;  /* 0x0000003700127223 */ /* 0x040fe20000000012 */
[----:B------:R-:W-:Y:S01]  /*1d40*/  FFMA R8, R0, R54, R8 ;  /* 0x0000003600087223 */ /* 0x000fe20000000008 */
[C---:B------:R-:W-:Y:S01]  /*1d50*/  FFMA R53, R60.reuse, R53, R10 ;  /* 0x000000353c357223 */ /* 0x040fe2000000000a */
[----:B------:R-:W-:Y:S01]  /*1d60*/  FFMA R51, R60, R51, R6 ;  /* 0x000000333c337223 */ /* 0x000fe20000000006 */
[----:B------:R-:W-:Y:S01]  /*1d70*/  FFMA R0, R62, R48, R67 ;  /* 0x000000303e007223 */ /* 0x000fe20000000043 */
[C---:B-1----:R-:W-:Y:S01]  /*1d80*/  FFMA R14, R28.reuse, R52, R14 ;  /* 0x000000341c0e7223 */ /* 0x042fe2000000000e */
[C---:B------:R-:W-:Y:S01]  /*1d90*/  FFMA R15, R28.reuse, R50, R15 ;  /* 0x000000321c0f7223 */ /* 0x040fe2000000000f */
[----:B------:R-:W-:Y:S01]  /*1da0*/  FFMA R29, R28, R48, R29 ;  /* 0x000000301c1d7223 */ /* 0x000fe2000000001d */
[-C--:B---3--:R-:W-:Y:S01]  /*1db0*/  FFMA R33, R62, R46.reuse, R33 ;  /* 0x0000002e3e217223 */ /* 0x088fe20000000021 */
[-C--:B------:R-:W-:Y:S01]  /*1dc0*/  FFMA R28, R28, R46.reuse, R63 ;  /* 0x0000002e1c1c7223 */ /* 0x080fe2000000003f */
[-C--:B------:R-:W-:Y:S01]  /*1dd0*/  FFMA R27, R56, R46.reuse, R27 ;  /* 0x0000002e381b7223 */ /* 0x080fe2000000001b */
[----:B------:R-:W-:Y:S01]  /*1de0*/  FFMA R25, R69, R46, R25 ;  /* 0x0000002e45197223 */ /* 0x000fe20000000019 */
[C---:B----4-:R-:W-:Y:S01]  /*1df0*/  FFMA R11, R30.reuse, R52, R11 ;  /* 0x000000341e0b7223 */ /* 0x050fe2000000000b */
[C---:B------:R-:W-:Y:S01]  /*1e00*/  FFMA R16, R30.reuse, R50, R16 ;  /* 0x000000321e107223 */ /* 0x040fe20000000010 */
[C---:B------:R-:W-:Y:S01]  /*1e10*/  FFMA R31, R30.reuse, R48, R31 ;  /* 0x000000301e1f7223 */ /* 0x040fe2000000001f */
[----:B------:R-:W-:Y:S01]  /*1e20*/  FFMA R30, R30, R46, R65 ;  /* 0x0000002e1e1e7223 */ /* 0x000fe20000000041 */
[C---:B--2---:R-:W-:Y:S01]  /*1e30*/  FFMA R20, R49.reuse, R52, R20 ;  /* 0x0000003431147223 */ /* 0x044fe20000000014 */
        /* <DEDUP_REMOVED lines=11> */
[----:B------:R-:W-:Y:S06]  /*1ef0*/  BRA.U UP0, `(.L_x_31) ;  /* 0xfffffff900787547 */ /* 0x000fec000b83ffff */
[----:B------:R-:W0:Y:S01]  /*1f00*/  LDCU UR5, c[0x0][0x3d4] ;  /* 0x00007a80ff0577ac */ /* 0x000e220008000800 */
[----:B------:R-:W-:-:S04]  /*1f10*/  UIADD3 UR4, UPT, UPT, UR4, 0x10, URZ ;  /* 0x0000001004047890 */ /* 0x000fc8000fffe0ff */
[----:B0-----:R-:W-:Y:S01]  /*1f20*/  UISETP.GE.AND UP0, UPT, UR4, UR5, UPT ;  /* 0x000000050400728c */ /* 0x001fe2000bf06270 */
[----:B------:R-:W-:Y:S08]  /*1f30*/  BAR.SYNC.DEFER_BLOCKING 0x0 ;  /* 0x0000000000007b1d */ /* 0x000ff00000010000 */
[----:B------:R-:W-:Y:S05]  /*1f40*/  BRA.U !UP0, `(.L_x_32) ;  /* 0xffffffed08207547 */ /* 0x000fea000b83ffff */
.L_x_20:
[----:B------:R-:W0:Y:S01]  /*1f50*/  S2R R40, SR_TID.X ;  /* 0x0000000000287919 */ /* 0x000e220000002100 */
[----:B------:R-:W1:Y:S02]  /*1f60*/  LDCU UR5, c[0x0][0x3a8] ;  /* 0x00007500ff0577ac */ /* 0x000e640008000800 */
[----:B-1----:R-:W-:Y:S02]  /*1f70*/  ISETP.GE.AND P0, PT, R38, UR5, PT ;  /* 0x0000000526007c0c */ /* 0x002fe4000bf06270 */
[C---:B0-----:R-:W-:Y:S02]  /*1f80*/  LOP3.LUT R35, R40.reuse, 0xf, RZ, 0xc0, !PT ;  /* 0x0000000f28237812 */ /* 0x041fe400078ec0ff */
[----:B------:R-:W-:-:S04]  /*1f90*/  ISETP.LT.U32.AND P0, PT, R40, 0x10, !P0 ;  /* 0x000000102800780c */ /* 0x000fc80004701070 */
[----:B------:R-:W-:-:S04]  /*1fa0*/  ISETP.GE.OR P0, PT, R35, R42, !P0 ;  /* 0x0000002a2300720c */ /* 0x000fc80004706670 */
[----:B------:R-:W-:-:S13]  /*1fb0*/  ISETP.GE.OR P0, PT, R39, R34, P0 ;  /* 0x000000222700720c */ /* 0x000fda0000706670 */
[----:B------:R-:W-:Y:S05]  /*1fc0*/  @P0 EXIT ;  /* 0x000000000000094d */ /* 0x000fea0003800000 */
[----:B------:R-:W0:Y:S01]  /*1fd0*/  LDC.64 R34, c[0x0][0x3a0] ;  /* 0x0000e800ff227b82 */ /* 0x000e220000000a00 */
[----:B------:R-:W-:Y:S01]  /*1fe0*/  ISETP.GT.AND P0, PT, R17, 0x3, PT ;  /* 0x000000031100780c */ /* 0x000fe20003f04270 */
[----:B------:R-:W1:Y:S01]  /*1ff0*/  LDCU UR4, c[0x0][0x3d0] ;  /* 0x00007a00ff0477ac */ /* 0x000e620008000800 */
[----:B------:R-:W-:Y:S02]  /*2000*/  ISETP.GT.AND P1, PT, R37, 0x7, PT ;  /* 0x000000072500780c */ /* 0x000fe40003f24270 */
[----:B0-----:R-:W-:Y:S02]  /*2010*/  SHF.R.S32.HI R39, RZ, 0x1f, R34 ;  /* 0x0000001fff277819 */ /* 0x001fe40000011422 */
[----:B------:R-:W-:Y:S02]  /*2020*/  SHF.R.S32.HI R38, RZ, 0x1f, R35 ;  /* 0x0000001fff267819 */ /* 0x000fe40000011423 */
[----:B------:R-:W-:Y:S02]  /*2030*/  LEA.HI R39, R39, R34, RZ, 0x3 ;  /* 0x0000002227277211 */ /* 0x000fe400078f18ff */
[----:B------:R-:W-:-:S02]  /*2040*/  LEA.HI R38, R38, R35, RZ, 0x2 ;  /* 0x0000002326267211 */ /* 0x000fc400078f10ff */
[----:B------:R-:W-:Y:S02]  /*2050*/  LOP3.LUT R39, R39, 0xfffffff8, RZ, 0xc0, !PT ;  /* 0xfffffff827277812 */ /* 0x000fe400078ec0ff */
[----:B------:R-:W-:-:S03]  /*2060*/  LOP3.LUT R38, R38, 0xfffffffc, RZ, 0xc0, !PT ;  /* 0xfffffffc26267812 */ /* 0x000fc600078ec0ff */
[----:B------:R-:W-:Y:S01]  /*2070*/  IMAD.IADD R39, R34, 0x1, -R39 ;  /* 0x0000000122277824 */ /* 0x000fe200078e0a27 */
[----:B------:R-:W-:-:S04]  /*2080*/  IADD3 R38, PT, PT, -R38, R35, RZ ;  /* 0x0000002326267210 */ /* 0x000fc80007ffe1ff */
[----:B------:R-:W-:Y:S02]  /*2090*/  SEL R49, R38, 0x4, !P0 ;  /* 0x0000000426317807 */ /* 0x000fe40004000000 */
[----:B------:R-:W-:Y:S02]  /*20a0*/  SEL R46, R39, 0x8, !P1 ;  /* 0x00000008272e7807 */ /* 0x000fe40004800000 */
[----:B------:R-:W-:Y:S02]  /*20b0*/  ISETP.GE.AND P2, PT, R49, 0x2, PT ;  /* 0x000000023100780c */ /* 0x000fe40003f46270 */
[C---:B------:R-:W-:Y:S02]  /*20c0*/  VIMNMX R47, PT, PT, R46.reuse, R49, PT ;  /* 0x000000312e2f7248 */ /* 0x040fe40003fe0100 */
[----:B------:R-:W-:Y:S02]  /*20d0*/  ISETP.LT.OR P4, PT, R46, 0x1, !P2 ;  /* 0x000000012e00780c */ /* 0x000fe40005781670 */
[----:B------:R-:W-:-:S02]  /*20e0*/  ISETP.GE.AND P1, PT, R47, 0x1, PT ;  /* 0x000000012f00780c */ /* 0x000fc40003f26270 */
[----:B------:R-:W-:Y:S02]  /*20f0*/  ISETP.GE.AND P3, PT, R49, 0x3, PT ;  /* 0x000000033100780c */ /* 0x000fe40003f66270 */
[----:B------:R-:W-:Y:S02]  /*2100*/  ISETP.GE.AND P0, PT, R17, 0x4, PT ;  /* 0x000000041100780c */ /* 0x000fe40003f06270 */
[C---:B------:R-:W-:Y:S02]  /*2110*/  ISETP.LT.OR P5, PT, R46.reuse, 0x1, !P3 ;  /* 0x000000012e00780c */ /* 0x040fe40005fa1670 */
[C---:B------:R-:W-:Y:S02]  /*2120*/  ISETP.LT.OR P6, PT, R46.reuse, 0x1, !P0 ;  /* 0x000000012e00780c */ /* 0x040fe400047c1670 */
[----:B------:R-:W-:Y:S01]  /*2130*/  VIMNMX R17, PT, PT, R46, R17, PT ;  /* 0x000000112e117248 */ /* 0x000fe20003fe0100 */
[----:B------:R-:W0:Y:S08]  /*2140*/  @!P4 LDC R44, c[0x0][0x3cc] ;  /* 0x0000f300ff2ccb82 */ /* 0x000e300000000800 */
[----:B------:R-:W2:Y:S08]  /*2150*/  @P1 LDC.64 R42, c[0x0][0x380] ;  /* 0x0000e000ff2a1b82 */ /* 0x000eb00000000a00 */
[----:B------:R-:W3:Y:S08]  /*2160*/  @!P4 LDC.64 R40, c[0x0][0x380] ;  /* 0x0000e000ff28cb82 */ /* 0x000ef00000000a00 */
[----:B------:R-:W4:Y:S01]  /*2170*/  @!P5 LDC R48, c[0x0][0x3cc] ;  /* 0x0000f300ff30db82 */ /* 0x000f220000000800 */
[----:B0-----:R-:W-:-:S07]  /*2180*/  @!P4 IADD3 R45, PT, PT, R3, R44, RZ ;  /* 0x0000002c032dc210 */ /* 0x001fce0007ffe0ff */
[----:B------:R-:W0:Y:S01]  /*2190*/  @!P6 LDC R50, c[0x0][0x3cc] ;  /* 0x0000f300ff32eb82 */ /* 0x000e220000000800 */
[----:B--2---:R-:W-:-:S05]  /*21a0*/  @P1 IMAD.WIDE R42, R3, 0x4, R42 ;  /* 0x00000004032a1825 */ /* 0x004fca00078e022a */
[----:B------:R-:W-:Y:S01]  /*21b0*/  @P1 STG.E desc[UR10][R42.64], R36 ;  /* 0x000000242a001986 */ /* 0x000fe2000c10190a */
[----:B------:R-:W-:Y:S01]  /*21c0*/  ISETP.GE.AND P1, PT, R49, 0x1, PT ;  /* 0x000000013100780c */ /* 0x000fe20003f26270 */
[----:B------:R-:W2:Y:S01]  /*21d0*/  @!P5 LDC.64 R38, c[0x0][0x380] ;  /* 0x0000e000ff26db82 */ /* 0x000ea20000000a00 */
[----:B---3--:R-:W-:-:S05]  /*21e0*/  @!P4 IMAD.WIDE R40, R45, 0x4, R40 ;  /* 0x000000042d28c825 */ /* 0x008fca00078e0228 */
[----:B------:R3:W-:Y:S01]  /*21f0*/  @!P4 STG.E desc[UR10][R40.64], R2 ;  /* 0x000000022800c986 */ /* 0x0007e2000c10190a */
[----:B------:R-:W-:Y:S01]  /*2200*/  ISETP.LT.OR P4, PT, R46, 0x2, !P1 ;  /* 0x000000022e00780c */ /* 0x000fe20004f81670 */
[----:B------:R-:W5:Y:S01]  /*2210*/  @!P6 LDC.64 R34, c[0x0][0x380] ;  /* 0x0000e000ff22eb82 */ /* 0x000f620000000a00 */
[----:B----4-:R-:W-:Y:S01]  /*2220*/  @!P5 LEA R45, R48, R3, 0x1 ;  /* 0x00000003302dd211 */ /* 0x010fe200078e08ff */
[----:B0-----:R-:W-:-:S04]  /*2230*/  @!P6 IMAD R49, R50, 0x3, R3 ;  /* 0x000000033231e824 */ /* 0x001fc800078e0203 */
[----:B--2---:R-:W-:-:S06]  /*2240*/  @!P5 IMAD.WIDE R38, R45, 0x4, R38 ;  /* 0x000000042d26d825 */ /* 0x004fcc00078e0226 */
[----:B------:R-:W0:Y:S01]  /*2250*/  @!P4 LDC.64 R44, c[0x0][0x380] ;  /* 0x0000e000ff2ccb82 */ /* 0x000e220000000a00 */
[----:B------:R-:W-:Y:S01]  /*2260*/  @!P5 STG.E desc[UR10][R38.64], R0 ;  /* 0x000000002600d986 */ /* 0x000fe2000c10190a */
[----:B------:R-:W-:Y:S01]  /*2270*/  ISETP.GE.AND P5, PT, R47, 0x2, PT ;  /* 0x000000022f00780c */ /* 0x000fe20003fa6270 */
[----:B-----5:R-:W-:-:S04]  /*2280*/  @!P6 IMAD.WIDE R34, R49, 0x4, R34 ;  /* 0x000000043122e825 */ /* 0x020fc800078e0222 */
[----:B-1----:R-:W-:Y:S01]  /*2290*/  VIADD R49, R3, UR4 ;  /* 0x0000000403317c36 */ /* 0x002fe20008000000 */
[----:B------:R1:W-:Y:S01]  /*22a0*/  @!P6 STG.E desc[UR10][R34.64], R33 ;  /* 0x000000212200e986 */ /* 0x0003e2000c10190a */
[----:B------:R-:W-:-:S06]  /*22b0*/  ISETP.LT.OR P6, PT, R46, 0x2, !P3 ;  /* 0x000000022e00780c */ /* 0x000fcc0005fc1670 */
[----:B---3--:R-:W2:Y:S01]  /*22c0*/  @P5 LDC R2, c[0x0][0x3cc] ;  /* 0x0000f300ff025b82 */ /* 0x008ea20000000800 */
[----:B0-----:R-:W-:-:S07]  /*22d0*/  @!P4 IMAD.WIDE R44, R49, 0x4, R44 ;  /* 0x00000004312cc825 */ /* 0x001fce00078e022c */
[----:B------:R-:W1:Y:S01]  /*22e0*/  @!P6 LDC R36, c[0x0][0x3cc] ;  /* 0x0000f300ff24eb82 */ /* 0x000e620000000800 */
[----:B------:R0:W-:Y:S01]  /*22f0*/  @!P4 STG.E desc[UR10][R44.64], R11 ;  /* 0x0000000b2c00c986 */ /* 0x0001e2000c10190a */
[----:B------:R-:W-:-:S06]  /*2300*/  ISETP.LT.OR P4, PT, R46, 0x2, !P0 ;  /* 0x000000022e00780c */ /* 0x000fcc0004781670 */
[----:B------:R-:W3:Y:S08]  /*2310*/  @P5 LDC.64 R42, c[0x0][0x380] ;  /* 0x0000e000ff2a5b82 */ /* 0x000ef00000000a00 */
[----:B------:R-:W4:Y:S01]  /*2320*/  @!P6 LDC.64 R40, c[0x0][0x380] ;  /* 0x0000e000ff28eb82 */ /* 0x000f220000000a00 */
[----:B--2---:R-:W-:Y:S02]  /*2330*/  @P5 IADD3 R3, PT, PT, R49, R2, RZ ;  /* 0x0000000231035210 */ /* 0x004fe40007ffe0ff */
[----:B-1----:R-:W-:-:S05]  /*2340*/  @!P6 LEA R33, R36, R49, 0x1 ;  /* 0x000000312421e211 */ /* 0x002fca00078e08ff */
[----:B------:R-:W0:Y:S01]  /*2350*/  @!P4 LDC R0, c[0x0][0x3cc] ;  /* 0x0000f300ff00cb82 */ /* 0x000e220000000800 */
[----:B---3--:R-:W-:-:S07]  /*2360*/  @P5 IMAD.WIDE R42, R3, 0x4, R42 ;  /* 0x00000004032a5825 */ /* 0x008fce00078e022a */
[----:B------:R-:W1:Y:S01]  /*2370*/  @!P4 LDC.64 R38, c[0x0][0x380] ;  /* 0x0000e000ff26cb82 */ /* 0x000e620000000a00 */
[----:B------:R-:W-:Y:S01]  /*2380*/  @P5 STG.E desc[UR10][R42.64], R16 ;  /* 0x000000102a005986 */ /* 0x000fe2000c10190a */
[----:B------:R-:W-:Y:S01]  /*2390*/  ISETP.LT.OR P5, PT, R46, 0x3, !P2 ;  /* 0x000000032e00780c */ /* 0x000fe200057a1670 */
[----:B----4-:R-:W-:-:S05]  /*23a0*/  @!P6 IMAD.WIDE R40, R33, 0x4, R40 ;  /* 0x000000042128e825 */ /* 0x010fca00078e0228 */
[----:B------:R2:W-:Y:S01]  /*23b0*/  @!P6 STG.E desc[UR10][R40.64], R31 ;  /* 0x0000001f2800e986 */ /* 0x0005e2000c10190a */
[----:B------:R-:W-:Y:S01]  /*23c0*/  ISETP.LT.OR P6, PT, R46, 0x3, !P1 ;  /* 0x000000032e00780c */ /* 0x000fe20004fc1670 */
[----:B0-----:R-:W-:-:S05]  /*23d0*/  @!P4 IMAD R11, R0, 0x3, R49 ;  /* 0x00000003000bc824 */ /* 0x001fca00078e0231 */
[----:B------:R-:W2:Y:S01]  /*23e0*/  @!P5 LDC R36, c[0x0][0x3cc] ;  /* 0x0000f300ff24db82 */ /* 0x000ea20000000800 */
[----:B------:R-:W-:Y:S02]  /*23f0*/  VIADD R49, R49, UR4 ;  /* 0x0000000431317c36 */ /* 0x000fe40008000000 */
[----:B-1----:R-:W-:-:S05]  /*2400*/  @!P4 IMAD.WIDE R38, R11, 0x4, R38 ;  /* 0x000000040b26c825 */ /* 0x002fca00078e0226 */
[----:B------:R-:W0:Y:S01]  /*2410*/  @!P6 LDC.64 R34, c[0x0][0x380] ;  /* 0x0000e000ff22eb82 */ /* 0x000e220000000a00 */
[----:B------:R1:W-:Y:S01]  /*2420*/  @!P4 STG.E desc[UR10][R38.64], R30 ;  /* 0x0000001e2600c986 */ /* 0x0003e2000c10190a */
[----:B------:R-:W-:-:S06]  /*2430*/  ISETP.GE.AND P4, PT, R47, 0x3, PT ;  /* 0x000000032f00780c */ /* 0x000fcc0003f86270 */
[----:B------:R-:W3:Y:S01]  /*2440*/  @!P5 LDC.64 R2, c[0x0][0x380] ;  /* 0x0000e000ff02db82 */ /* 0x000ee20000000a00 */
[----:B--2---:R-:W-:-:S07]  /*2450*/  @!P5 IADD3 R41, PT, PT, R49, R36, RZ ;  /* 0x000000243129d210 */ /* 0x004fce0007ffe0ff */
[----:B------:R-:W1:Y:S01]  /*2460*/  @P4 LDC R0, c[0x0][0x3cc] ;  /* 0x0000f300ff004b82 */ /* 0x000e620000000800 */
[----:B0-----:R-:W-:-:S07]  /*2470*/  @!P6 IMAD.WIDE R34, R49, 0x4, R34 ;  /* 0x000000043122e825 */ /* 0x001fce00078e0222 */
[----:B------:R-:W0:Y:S01]  /*2480*/  @P4 LDC.64 R42, c[0x0][0x380] ;  /* 0x0000e000ff2a4b82 */ /* 0x000e220000000a00 */
[----:B------:R-:W-:Y:S01]  /*2490*/  @!P6 STG.E desc[UR10][R34.64], R14 ;  /* 0x0000000e2200e986 */ /* 0x000fe2000c10190a */
[----:B------:R-:W-:Y:S01]  /*24a0*/  ISETP.LT.OR P6, PT, R46, 0x3, !P0 ;  /* 0x000000032e00780c */ /* 0x000fe200047c1670 */
[----:B---3--:R-:W-:-:S05]  /*24b0*/  @!P5 IMAD.WIDE R40, R41, 0x4, R2 ;  /* 0x000000042928d825 */ /* 0x008fca00078e0202 */
[----:B------:R2:W-:Y:S01]  /*24c0*/  @!P5 STG.E desc[UR10][R40.64], R15 ;  /* 0x0000000f2800d986 */ /* 0x0005e2000c10190a */
[----:B------:R-:W-:Y:S02]  /*24d0*/  ISETP.LT.OR P5, PT, R46, 0x4, !P1 ;  /* 0x000000042e00780c */ /* 0x000fe40004fa1670 */
[----:B-1----:R-:W-:-:S04]  /*24e0*/  @P4 LEA R39, R0, R49, 0x1 ;  /* 0x0000003100274211 */ /* 0x002fc800078e08ff */
[----:B------:R-:W1:Y:S01]  /*24f0*/  @!P6 LDC R16, c[0x0][0x3cc] ;  /* 0x0000f300ff10eb82 */ /* 0x000e620000000800 */
[----:B0-----:R-:W-:-:S07]  /*2500*/  @P4 IMAD.WIDE R38, R39, 0x4, R42 ;  /* 0x0000000427264825 */ /* 0x001fce00078e022a */
[----:B------:R-:W0:Y:S01]  /*2510*/  @!P6 LDC.64 R30, c[0x0][0x380] ;  /* 0x0000e000ff1eeb82 */ /* 0x000e220000000a00 */
[----:B------:R3:W-:Y:S01]  /*2520*/  @P4 STG.E desc[UR10][R38.64], R29 ;  /* 0x0000001d26004986 */ /* 0x0007e2000c10190a */
[----:B------:R-:W-:-:S06]  /*2530*/  ISETP.LT.OR P4, PT, R46, 0x4, !P2 ;  /* 0x000000042e00780c */ /* 0x000fcc0005781670 */
[----:B------:R-:W4:Y:S01]  /*2540*/  @!P5 LDC.64 R2, c[0x0][0x380] ;  /* 0x0000e000ff02db82 */ /* 0x000f220000000a00 */
[----:B-1----:R-:W-:-:S07]  /*2550*/  @!P6 IMAD R11, R16, 0x3, R49 ;  /* 0x00000003100be824 */ /* 0x002fce00078e0231 */
[----:B------:R-:W1:Y:S01]  /*2560*/  @!P4 LDC R0, c[0x0][0x3cc] ;  /* 0x0000f300ff00cb82 */ /* 0x000e620000000800 */
[----:B------:R-:W-:Y:S02]  /*2570*/  VIADD R49, R49, UR4 ;  /* 0x0000000431317c36 */ /* 0x000fe40008000000 */
[----:B0-----:R-:W-:-:S05]  /*2580*/  @!P6 IMAD.WIDE R30, R11, 0x4, R30 ;  /* 0x000000040b1ee825 */ /* 0x001fca00078e021e */
[----:B--2---:R-:W0:Y:S01]  /*2590*/  @!P4 LDC.64 R14, c[0x0][0x380] ;  /* 0x0000e000ff0ecb82 */ /* 0x004e220000000a00 */
[----:B------:R-:W-:Y:S01]  /*25a0*/  @!P6 STG.E desc[UR10][R30.64], R28 ;  /* 0x0000001c1e00e986 */ /* 0x000fe2000c10190a */
[----:B------:R-:W-:Y:S01]  /*25b0*/  ISETP.LT.OR P6, PT, R46, 0x4, !P3 ;  /* 0x000000042e00780c */ /* 0x000fe20005fc1670 */
[----:B----4-:R-:W-:-:S05]  /*25c0*/  @!P5 IMAD.WIDE R2, R49, 0x4, R2 ;  /* 0x000000043102d825 */ /* 0x010fca00078e0202 */
[----:B------:R2:W-:Y:S01]  /*25d0*/  @!P5 STG.E desc[UR10][R2.64], R22 ;  /* 0x000000160200d986 */ /* 0x0005e2000c10190a */
[----:B------:R-:W-:Y:S02]  /*25e0*/  ISETP.GE.AND P5, PT, R17, 0x4, PT ;  /* 0x000000041100780c */ /* 0x000fe40003fa6270 */
[----:B-1----:R-:W-:-:S04]  /*25f0*/  @!P4 IADD3 R11, PT, PT, R49, R0, RZ ;  /* 0x00000000310bc210 */ /* 0x002fc80007ffe0ff */
[----:B------:R-:W2:Y:S01]  /*2600*/  @!P6 LDC R36, c[0x0][0x3cc] ;  /* 0x0000f300ff24eb82 */ /* 0x000ea20000000800 */
[----:B0-----:R-:W-:-:S07]  /*2610*/  @!P4 IMAD.WIDE R14, R11, 0x4, R14 ;  /* 0x000000040b0ec825 */ /* 0x001fce00078e020e */
[----:B---3--:R-:W0:Y:S01]  /*2620*/  @P5 LDC R38, c[0x0][0x3cc] ;  /* 0x0000f300ff265b82 */ /* 0x008e220000000800 */
[----:B------:R1:W-:Y:S01]  /*2630*/  @!P4 STG.E desc[UR10][R14.64], R13 ;  /* 0x0000000d0e00c986 */ /* 0x0003e2000c10190a */
[----:B------:R-:W-:-:S06]  /*2640*/  ISETP.LT.OR P4, PT, R46, 0x5, !P1 ;  /* 0x000000052e00780c */ /* 0x000fcc0004f81670 */
[----:B------:R-:W3:Y:S08]  /*2650*/  @!P6 LDC.64 R16, c[0x0][0x380] ;  /* 0x0000e000ff10eb82 */ /* 0x000ef00000000a00 */
[----:B------:R-:W4:Y:S01]  /*2660*/  @P5 LDC.64 R34, c[0x0][0x380] ;  /* 0x0000e000ff225b82 */ /* 0x000f220000000a00 */
[----:B--2---:R-:W-:Y:S01]  /*2670*/  @!P6 LEA R3, R36, R49, 0x1 ;  /* 0x000000312403e211 */ /* 0x004fe200078e08ff */
[----:B0-----:R-:W-:-:S06]  /*2680*/  @P5 IMAD R11, R38, 0x3, R49 ;  /* 0x00000003260b5824 */ /* 0x001fcc00078e0231 */
[----:B------:R-:W1:Y:S01]  /*2690*/  @!P4 LDC.64 R28, c[0x0][0x380] ;  /* 0x0000e000ff1ccb82 */ /* 0x000e620000000a00 */
[----:B------:R-:W-:Y:S02]  /*26a0*/  VIADD R49, R49, UR4 ;  /* 0x0000000431317c36 */ /* 0x000fe40008000000 */
[----:B---3--:R-:W-:-:S05]  /*26b0*/  @!P6 IMAD.WIDE R2, R3, 0x4, R16 ;  /* 0x000000040302e825 */ /* 0x008fca00078e0210 */
[----:B------:R0:W-:Y:S01]  /*26c0*/  @!P6 STG.E desc[UR10][R2.64], R32 ;  /* 0x000000200200e986 */ /* 0x0001e2000c10190a */
[----:B------:R-:W-:Y:S01]  /*26d0*/  ISETP.LT.OR P6, PT, R46, 0x5, !P2 ;  /* 0x000000052e00780c */ /* 0x000fe200057c1670 */
[----:B----4-:R-:W-:-:S05]  /*26e0*/  @P5 IMAD.WIDE R16, R11, 0x4, R34 ;  /* 0x000000040b105825 */ /* 0x010fca00078e0222 */
[----:B------:R2:W-:Y:S01]  /*26f0*/  @P5 STG.E desc[UR10][R16.64], R27 ;  /* 0x0000001b10005986 */ /* 0x0005e2000c10190a */
[----:B------:R-:W-:Y:S01]  /*2700*/  ISETP.LT.OR P5, PT, R46, 0x5, !P3 ;  /* 0x000000052e00780c */ /* 0x000fe20005fa1670 */
[----:B-1----:R-:W-:-:S05]  /*2710*/  @!P4 IMAD.WIDE R14, R49, 0x4, R28 ;  /* 0x00000004310ec825 */ /* 0x002fca00078e021c */
[----:B------:R-:W0:Y:S01]  /*2720*/  @!P6 LDC R0, c[0x0][0x3cc] ;  /* 0x0000f300ff00eb82 */ /* 0x000e220000000800 */
[----:B------:R1:W-:Y:S01]  /*2730*/  @!P4 STG.E desc[UR10][R14.64], R12 ;  /* 0x0000000c0e00c986 */ /* 0x0003e2000c10190a */
[----:B------:R-:W-:-:S06]  /*2740*/  ISETP.LT.OR P4, PT, R46, 0x5, !P0 ;  /* 0x000000052e00780c */ /* 0x000fcc0004781670 */
        /* <DEDUP_REMOVED lines=8> */
[----:B------:R2:W-:Y:S01]  /*27d0*/  @!P6 STG.E desc[UR10][R2.64], R21 ;  /* 0x000000150200e986 */ /* 0x0005e2000c10190a */
[----:B------:R-:W-:Y:S01]  /*27e0*/  ISETP.LT.OR P6, PT, R46, 0x6, !P2 ;  /* 0x000000062e00780c */ /* 0x000fe200057c1670 */
[----:B----4-:R-:W-:-:S05]  /*27f0*/  @!P5 IMAD.WIDE R16, R17, 0x4, R34 ;  /* 0x000000041110d825 */ /* 0x010fca00078e0222 */
[----:B------:R-:W-:Y:S01]  /*2800*/  @!P5 STG.E desc[UR10][R16.64], R26 ;  /* 0x0000001a1000d986 */ /* 0x000fe2000c10190a */
[----:B------:R-:W-:Y:S01]  /*2810*/  ISETP.LT.OR P5, PT, R46, 0x6, !P1 ;  /* 0x000000062e00780c */ /* 0x000fe20004fa1670 */
[----:B0-----:R-:W-:-:S05]  /*2820*/  @!P4 IMAD R11, R0, 0x3, R49 ;  /* 0x00000003000bc824 */ /* 0x001fca00078e0231 */
[----:B------:R-:W0:Y:S01]  /*2830*/  @!P6 LDC R22, c[0x0][0x3cc] ;  /* 0x0000f300ff16eb82 */ /* 0x000e220000000800 */
[----:B------:R-:W-:Y:S02]  /*2840*/  VIADD R49, R49, UR4 ;  /* 0x0000000431317c36 */ /* 0x000fe40008000000 */
[----:B-1----:R-:W-:-:S05]  /*2850*/  @!P4 IMAD.WIDE R12, R11, 0x4, R12 ;  /* 0x000000040b0cc825 */ /* 0x002fca00078e020c */
[----:B------:R-:W2:Y:S01]  /*2860*/  @!P5 LDC.64 R14, c[0x0][0x380] ;  /* 0x0000e000ff0edb82 */ /* 0x000ea20000000a00 */
[----:B------:R1:W-:Y:S01]  /*2870*/  @!P4 STG.E desc[UR10][R12.64], R25 ;  /* 0x000000190c00c986 */ /* 0x0003e2000c10190a */
[----:B------:R-:W-:-:S06]  /*2880*/  ISETP.LT.OR P4, PT, R46, 0x6, !P3 ;  /* 0x000000062e00780c */ /* 0x000fcc0005f81670 */
[----:B------:R-:W3:Y:S01]  /*2890*/  @!P6 LDC.64 R28, c[0x0][0x380] ;  /* 0x0000e000ff1ceb82 */ /* 0x000ee20000000a00 */
[----:B0-----:R-:W-:-:S07]  /*28a0*/  @!P6 IADD3 R11, PT, PT, R49, R22, RZ ;  /* 0x00000016310be210 */ /* 0x001fce0007ffe0ff */
[----:B------:R-:W0:Y:S01]  /*28b0*/  @!P4 LDC R0, c[0x0][0x3cc] ;  /* 0x0000f300ff00cb82 */ /* 0x000e220000000800 */
[----:B--2---:R-:W-:-:S07]  /*28c0*/  @!P5 IMAD.WIDE R2, R49, 0x4, R14 ;  /* 0x000000043102d825 */ /* 0x004fce00078e020e */
[----:B-1----:R-:W1:Y:S01]  /*28d0*/  @!P4 LDC.64 R12, c[0x0][0x380] ;  /* 0x0000e000ff0ccb82 */ /* 0x002e620000000a00 */
[----:B------:R2:W-:Y:S01]  /*28e0*/  @!P5 STG.E desc[UR10][R2.64], R20 ;  /* 0x000000140200d986 */ /* 0x0005e2000c10190a */
[----:B------:R-:W-:Y:S01]  /*28f0*/  ISETP.LT.OR P5, PT, R46, 0x6, !P0 ;  /* 0x000000062e00780c */ /* 0x000fe200047a1670 */
[----:B---3--:R-:W-:-:S05]  /*2900*/  @!P6 IMAD.WIDE R14, R11, 0x4, R28 ;  /* 0x000000040b0ee825 */ /* 0x008fca00078e021c */
[----:B------:R-:W-:Y:S01]  /*2910*/  @!P6 STG.E desc[UR10][R14.64], R19 ;  /* 0x000000130e00e986 */ /* 0x000fe2000c10190a */
[----:B------:R-:W-:Y:S02]  /*2920*/  ISETP.LT.OR P6, PT, R46, 0x7, !P1 ;  /* 0x000000072e00780c */ /* 0x000fe40004fc1670 */
[----:B------:R-:W-:Y:S02]  /*2930*/  ISETP.LT.OR P1, PT, R37, 0x8, !P1 ;  /* 0x000000082500780c */ /* 0x000fe40004f21670 */
[----:B0-----:R-:W-:Y:S02]  /*2940*/  @!P4 LEA R11, R0, R49, 0x1 ;  /* 0x00000031000bc211 */ /* 0x001fe400078e08ff */
[----:B------:R-:W2:Y:S03]  /*2950*/  @!P5 LDC R22, c[0x0][0x3cc] ;  /* 0x0000f300ff16db82 */ /* 0x000ea60000000800 */
[----:B-1----:R-:W-:-:S05]  /*2960*/  @!P4 IMAD.WIDE R12, R11, 0x4, R12 ;  /* 0x000000040b0cc825 */ /* 0x002fca00078e020c */
[----:B------:R-:W0:Y:S01]  /*2970*/  @!P5 LDC.64 R16, c[0x0][0x380] ;  /* 0x0000e000ff10db82 */ /* 0x000e220000000a00 */
[----:B------:R-:W-:Y:S01]  /*2980*/  VIADD R11, R49, UR4 ;  /* 0x00000004310b7c36 */ /* 0x000fe20008000000 */
[----:B------:R1:W-:Y:S01]  /*2990*/  @!P4 STG.E desc[UR10][R12.64], R24 ;  /* 0x000000180c00c986 */ /* 0x0003e2000c10190a */
[----:B------:R-:W-:Y:S02]  /*29a0*/  ISETP.LT.OR P4, PT, R46, 0x7, !P2 ;  /* 0x000000072e00780c */ /* 0x000fe40005781670 */
[----:B------:R-:W-:-:S03]  /*29b0*/  ISETP.LT.OR P2, PT, R37, 0x8, !P2 ;  /* 0x000000082500780c */ /* 0x000fc60005741670 */
[----:B------:R-:W3:Y:S01]  /*29c0*/  @!P6 LDC.64 R26, c[0x0][0x380] ;  /* 0x0000e000ff1aeb82 */ /* 0x000ee20000000a00 */
[----:B------:R-:W-:Y:S01]  /*29d0*/  IADD3 R29, PT, PT, R11, UR4, RZ ;  /* 0x000000040b1d7c10 */ /* 0x000fe2000fffe0ff */
[----:B--2---:R-:W-:-:S06]  /*29e0*/  @!P5 IMAD R3, R22, 0x3, R49 ;  /* 0x000000031603d824 */ /* 0x004fcc00078e0231 */
[----:B------:R-:W2:Y:S01]  /*29f0*/  @!P4 LDC R0, c[0x0][0x3cc] ;  /* 0x0000f300ff00cb82 */ /* 0x000ea20000000800 */
[----:B0-----:R-:W-:-:S07]  /*2a00*/  @!P5 IMAD.WIDE R2, R3, 0x4, R16 ;  /* 0x000000040302d825 */ /* 0x001fce00078e0210 */
[----:B-1----:R-:W0:Y:S01]  /*2a10*/  @!P4 LDC.64 R12, c[0x0][0x380] ;  /* 0x0000e000ff0ccb82 */ /* 0x002e220000000a00 */
[----:B------:R2:W-:Y:S01]  /*2a20*/  @!P5 STG.E desc[UR10][R2.64], R23 ;  /* 0x000000170200d986 */ /* 0x0005e2000c10190a */
[----:B------:R-:W-:Y:S01]  /*2a30*/  ISETP.LT.OR P5, PT, R46, 0x7, !P3 ;  /* 0x000000072e00780c */ /* 0x000fe20005fa1670 */
[----:B---3--:R-:W-:Y:S01]  /*2a40*/  @!P6 IMAD.WIDE R14, R11, 0x4, R26 ;  /* 0x000000040b0ee825 */ /* 0x008fe200078e021a */
[----:B------:R-:W-:-:S04]  /*2a50*/  ISETP.LT.OR P3, PT, R37, 0x8, !P3 ;  /* 0x000000082500780c */ /* 0x000fc80005f61670 */
[----:B------:R-:W1:Y:S01]  /*2a60*/  @!P2 LDC R28, c[0x0][0x3cc] ;  /* 0x0000f300ff1cab82 */ /* 0x000e620000000800 */
[----:B------:R3:W-:Y:S01]  /*2a70*/  @!P6 STG.E desc[UR10][R14.64], R18 ;  /* 0x000000120e00e986 */ /* 0x0007e2000c10190a */
[----:B------:R-:W-:Y:S02]  /*2a80*/  ISETP.LT.OR P6, PT, R46, 0x7, !P0 ;  /* 0x000000072e00780c */ /* 0x000fe400047c1670 */
[----:B------:R-:W-:-:S04]  /*2a90*/  ISETP.LT.OR P0, PT, R37, 0x8, !P0 ;  /* 0x000000082500780c */ /* 0x000fc80004701670 */
[----:B------:R-:W4:Y:S01]  /*2aa0*/  @!P2 LDC.64 R20, c[0x0][0x380] ;  /* 0x0000e000ff14ab82 */ /* 0x000f220000000a00 */
[----:B--2---:R-:W-:-:S05]  /*2ab0*/  @!P4 IADD3 R3, PT, PT, R11, R0, RZ ;  /* 0x000000000b03c210 */ /* 0x004fca0007ffe0ff */
[----:B0-----:R-:W-:Y:S02]  /*2ac0*/  @!P4 IMAD.WIDE R2, R3, 0x4, R12 ;  /* 0x000000040302c825 */ /* 0x001fe400078e020c */
[----:B------:R-:W0:Y:S03]  /*2ad0*/  @!P5 LDC R24, c[0x0][0x3cc] ;  /* 0x0000f300ff18db82 */ /* 0x000e260000000800 */
[----:B------:R2:W-:Y:S05]  /*2ae0*/  @!P4 STG.E desc[UR10][R2.64], R4 ;  /* 0x000000040200c986 */ /* 0x0005ea000c10190a */
[----:B------:R-:W5:Y:S01]  /*2af0*/  @!P6 LDC R26, c[0x0][0x3cc] ;  /* 0x0000f300ff1aeb82 */ /* 0x000f620000000800 */
[----:B-1----:R-:W-:-:S07]  /*2b00*/  @!P2 IADD3 R25, PT, PT, R29, R28, RZ ;  /* 0x0000001c1d19a210 */ /* 0x002fce0007ffe0ff */
[----:B------:R-:W1:Y:S08]  /*2b10*/  @!P3 LDC R30, c[0x0][0x3cc] ;  /* 0x0000f300ff1ebb82 */ /* 0x000e700000000800 */
[----:B---3--:R-:W3:Y:S01]  /*2b20*/  @!P5 LDC.64 R14, c[0x0][0x380] ;  /* 0x0000e000ff0edb82 */ /* 0x008ee20000000a00 */
[----:B0-----:R-:W-:-:S07]  /*2b30*/  @!P5 IMAD R13, R24, 0x2, R11 ;  /* 0x00000002180dd824 */ /* 0x001fce00078e020b */
[----:B------:R-:W0:Y:S01]  /*2b40*/  @!P6 LDC.64 R16, c[0x0][0x380] ;  /* 0x0000e000ff10eb82 */ /* 0x000e220000000a00 */
[----:B-----5:R-:W-:-:S07]  /*2b50*/  @!P6 IMAD R11, R26, 0x3, R11 ;  /* 0x000000031a0be824 */ /* 0x020fce00078e020b */
[----:B------:R-:W5:Y:S01]  /*2b60*/  @!P1 LDC.64 R18, c[0x0][0x380] ;  /* 0x0000e000ff129b82 */ /* 0x000f620000000a00 */
[----:B-1----:R-:W-:-:S07]  /*2b70*/  @!P3 LEA R27, R30, R29, 0x1 ;  /* 0x0000001d1e1bb211 */ /* 0x002fce00078e08ff */
[----:B------:R-:W1:Y:S01]  /*2b80*/  @!P3 LDC.64 R22, c[0x0][0x380] ;  /* 0x0000e000ff16bb82 */ /* 0x000e620000000a00 */
[----:B---3--:R-:W-:-:S05]  /*2b90*/  @!P5 IMAD.WIDE R12, R13, 0x4, R14 ;  /* 0x000000040d0cd825 */ /* 0x008fca00078e020e */
[----:B------:R2:W-:Y:S01]  /*2ba0*/  @!P5 STG.E desc[UR10][R12.64], R9 ;  /* 0x000000090c00d986 */ /* 0x0005e2000c10190a */
[----:B0-----:R-:W-:-:S05]  /*2bb0*/  @!P6 IMAD.WIDE R14, R11, 0x4, R16 ;  /* 0x000000040b0ee825 */ /* 0x001fca00078e0210 */
[----:B------:R2:W-:Y:S01]  /*2bc0*/  @!P6 STG.E desc[UR10][R14.64], R8 ;  /* 0x000000080e00e986 */ /* 0x0005e2000c10190a */
[----:B-----5:R-:W-:-:S04]  /*2bd0*/  @!P1 IMAD.WIDE R16, R29, 0x4, R18 ;  /* 0x000000041d109825 */ /* 0x020fc800078e0212 */
[----:B----4-:R-:W-:Y:S01]  /*2be0*/  @!P2 IMAD.WIDE R18, R25, 0x4, R20 ;  /* 0x000000041912a825 */ /* 0x010fe200078e0214 */
[----:B------:R2:W-:Y:S03]  /*2bf0*/  @!P1 STG.E desc[UR10][R16.64], R7 ;  /* 0x0000000710009986 */ /* 0x0005e6000c10190a */
[----:B-1----:R-:W-:Y:S01]  /*2c00*/  @!P3 IMAD.WIDE R20, R27, 0x4, R22 ;  /* 0x000000041b14b825 */ /* 0x002fe200078e0216 */
[----:B------:R2:W-:Y:S04]  /*2c10*/  @!P2 STG.E desc[UR10][R18.64], R10 ;  /* 0x0000000a1200a986 */ /* 0x0005e8000c10190a */
[----:B------:R2:W-:Y:S01]  /*2c20*/  @!P3 STG.E desc[UR10][R20.64], R6 ;  /* 0x000000061400b986 */ /* 0x0005e2000c10190a */
[----:B------:R-:W-:Y:S05]  /*2c30*/  @P0 EXIT ;  /* 0x000000000000094d */ /* 0x000fea0003800000 */
[----:B------:R-:W0:Y:S08]  /*2c40*/  LDC R0, c[0x0][0x3cc] ;  /* 0x0000f300ff007b82 */ /* 0x000e300000000800 */
[----:B--2---:R-:W1:Y:S01]  /*2c50*/  LDC.64 R2, c[0x0][0x380] ;  /* 0x0000e000ff027b82 */ /* 0x004e620000000a00 */
[----:B0-----:R-:W-:-:S04]  /*2c60*/  IMAD R7, R0, 0x3, R29 ;  /* 0x0000000300077824 */ /* 0x001fc800078e021d */
[----:B-1----:R-:W-:-:S05]  /*2c70*/  IMAD.WIDE R2, R7, 0x4, R2 ;  /* 0x0000000407027825 */ /* 0x002fca00078e0202 */
[----:B------:R-:W-:Y:S01]  /*2c80*/  STG.E desc[UR10][R2.64], R5 ;  /* 0x0000000502007986 */ /* 0x000fe2000c10190a */
[----:B------:R-:W-:Y:S05]  /*2c90*/  EXIT ;  /* 0x000000000000794d */ /* 0x000fea0003800000 */
.L_x_33:
        /* <DEDUP_REMOVED lines=14> */
.L_x_51:


//--------------------- .text._Z11kernel__2_1PfS_S_iiiiiiiiiiiiiiii --------------------------
	.section	.text._Z11kernel__2_1PfS_S_iiiiiiiiiiiiiiii,"ax",@progbits
	.align	128
        .global         _Z11kernel__2_1PfS_S_iiiiiiiiiiiiiiii
        .type           _Z11kernel__2_1PfS_S_iiiiiiiiiiiiiiii,@function
        .size           _Z11kernel__2_1PfS_S_iiiiiiiiiiiiiiii,(.L_x_52 - _Z11kernel__2_1PfS_S_iiiiiiiiiiiiiiii)
        .other          _Z11kernel__2_1PfS_S_iiiiiiiiiiiiiiii,@"STO_CUDA_ENTRY STV_DEFAULT"
_Z11kernel__2_1PfS_S_iiiiiiiiiiiiiiii:
.text._Z11kernel__2_1PfS_S_iiiiiiiiiiiiiiii:
[----:B------:R-:W-:Y:S08]  /*0000*/  LDC R1, c[0x0][0x37c] ;  /* 0x0000df00ff017b82 */ /* 0x000ff00000000800 */
[----:B------:R-:W0:Y:S01]  /*0010*/  LDC.64 R2, c[0x0][0x3b0] ;  /* 0x0000ec00ff027b82 */ /* 0x000e220000000a00 */
[----:B------:R-:W1:Y:S01]  /*0020*/  LDCU UR5, c[0x0][0x3d4] ;  /* 0x00007a80ff0577ac */ /* 0x000e620008000800 */
[----:B------:R-:W-:Y:S01]  /*0030*/  HFMA2 R48, -RZ, RZ, 0, 0 ;  /* 0x00000000ff307431 */ /* 0x000fe200000001ff */
[----:B------:R-:W-:Y:S01]  /*0040*/  CS2R R30, SRZ ;  /* 0x00000000001e7805 */ /* 0x000fe2000001ff00 */
[----:B------:R-:W-:Y:S01]  /*0050*/  HFMA2 R41, -RZ, RZ, 0, 0 ;  /* 0x00000000ff297431 */ /* 0x000fe200000001ff */
[----:B------:R-:W-:-:S02]  /*0060*/  CS2R R14, SRZ ;  /* 0x00000000000e7805 */ /* 0x000fc4000001ff00 */
[----:B------:R-:W-:Y:S02]  /*0070*/  CS2R R46, SRZ ;  /* 0x00000000002e7805 */ /* 0x000fe4000001ff00 */
[----:B------:R-:W-:Y:S01]  /*0080*/  CS2R R16, SRZ ;  /* 0x0000000000107805 */ /* 0x000fe2000001ff00 */
[----:B------:R-:W2:Y:S01]  /*0090*/  LDC.64 R4, c[0x0][0x3b8] ;  /* 0x0000ee00ff047b82 */ /* 0x000ea20000000a00 */
[----:B------:R-:W-:Y:S02]  /*00a0*/  CS2R R32, SRZ ;  /* 0x0000000000207805 */ /* 0x000fe4000001ff00 */
[----:B------:R-:W-:Y:S02]  /*00b0*/  CS2R R44, SRZ ;  /* 0x00000000002c7805 */ /* 0x000fe4000001ff00 */
[----:B------:R-:W-:Y:S02]  /*00c0*/  CS2R R18, SRZ ;  /* 0x0000000000127805 */ /* 0x000fe4000001ff00 */
[----:B------:R-:W-:-:S02]  /*00d0*/  CS2R R34, SRZ ;  /* 0x0000000000227805 */ /* 0x000fc4000001ff00 */
[----:B------:R-:W-:Y:S02]  /*00e0*/  CS2R R42, SRZ ;  /* 0x00000000002a7805 */ /* 0x000fe4000001ff00 */
[----:B------:R-:W-:Y:S02]  /*00f0*/  CS2R R20, SRZ ;  /* 0x0000000000147805 */ /* 0x000fe4000001ff00 */
[----:B------:R-:W-:Y:S01]  /*0100*/  MOV R22, RZ ;  /* 0x000000ff00167202 */ /* 0x000fe20000000f00 */
[----:B------:R-:W3:Y:S01]  /*0110*/  S2UR UR4, SR_CTAID.X ;  /* 0x00000000000479c3 */ /* 0x000ee20000002500 */
[----:B------:R-:W4:Y:S01]  /*0120*/  LDCU.64 UR10, c[0x0][0x358] ;  /* 0x00006b00ff0a77ac */ /* 0x000f220008000a00 */
[----:B-1----:R-:W-:Y:S01]  /*0130*/  UISETP.GE.AND UP0, UPT, UR5, 0x1, UPT ;  /* 0x000000010500788c */ /* 0x002fe2000bf06270 */
[----:B0-----:R-:W-:-:S05]  /*0140*/  IMAD R3, R3, R2, RZ ;  /* 0x0000000203037224 */ /* 0x001fca00078e02ff */
[----:B------:R-:W-:Y:S01]  /*0150*/  IABS R11, R3 ;  /* 0x00000003000b7213 */ /* 0x000fe20000000000 */
[----:B--2---:R-:W-:-:S04]  /*0160*/  IMAD R0, R3, R4, RZ ;  /* 0x0000000403007224 */ /* 0x004fc800078e02ff */
[----:B------:R-:W-:Y:S01]  /*0170*/  IMAD R6, R0, R5, RZ ;  /* 0x0000000500067224 */ /* 0x000fe200078e02ff */
[-C--:B------:R-:W-:Y:S02]  /*0180*/  IABS R8, R0.reuse ;  /* 0x0000000000087213 */ /* 0x080fe40000000000 */
[----:B------:R-:W-:Y:S01]  /*0190*/  IABS R10, R0 ;  /* 0x00000000000a7213 */ /* 0x000fe20000000000 */
[----:B------:R-:W0:Y:S01]  /*01a0*/  I2F.U32.RP R7, R6 ;  /* 0x0000000600077306 */ /* 0x000e220000209000 */
[----:B------:R-:W-:Y:S02]  /*01b0*/  IADD3 R9, PT, PT, RZ, -R6, RZ ;  /* 0x80000006ff097210 */ /* 0x000fe40007ffe0ff */
[----:B------:R-:W-:-:S05]  /*01c0*/  ISETP.NE.U32.AND P2, PT, R6, RZ, PT ;  /* 0x000000ff0600720c */ /* 0x000fca0003f45070 */
[----:B0-----:R-:W0:Y:S02]  /*01d0*/  MUFU.RCP R7, R7 ;  /* 0x0000000700077308 */ /* 0x001e240000001000 */
[----:B0-----:R-:W-:-:S06]  /*01e0*/  IADD3 R4, PT, PT, R7, 0xffffffe, RZ ;  /* 0x0ffffffe07047810 */ /* 0x001fcc0007ffe0ff */
[----:B------:R-:W0:Y:S08]  /*01f0*/  I2F.RP R7, R8 ;  /* 0x0000000800077306 */ /* 0x000e300000209400 */
[----:B------:R1:W2:Y:S08]  /*0200*/  F2I.FTZ.U32.TRUNC.NTZ R5, R4 ;  /* 0x0000000400057305 */ /* 0x0002b0000021f000 */
[----:B0-----:R-:W0:Y:S01]  /*0210*/  MUFU.RCP R7, R7 ;  /* 0x0000000700077308 */ /* 0x001e220000001000 */
[----:B-1----:R-:W-:-:S02]  /*0220*/  HFMA2 R4, -RZ, RZ, 0, 0 ;  /* 0x00000000ff047431 */ /* 0x002fc400000001ff */
[----:B--2---:R-:W-:-:S04]  /*0230*/  IMAD R9, R9, R5, RZ ;  /* 0x0000000509097224 */ /* 0x004fc800078e02ff */
[----:B------:R-:W-:-:S06]  /*0240*/  IMAD.HI.U32 R5, R5, R9, R4 ;  /* 0x0000000905057227 */ /* 0x000fcc00078e0004 */
[----:B---3--:R-:W-:Y:S01]  /*0250*/  IMAD.HI.U32 R36, R5, UR4, RZ ;  /* 0x0000000405247c27 */ /* 0x008fe2000f8e00ff */
[----:B0-----:R-:W-:-:S04]  /*0260*/  IADD3 R4, PT, PT, R7, 0xffffffe, RZ ;  /* 0x0ffffffe07047810 */ /* 0x001fc80007ffe0ff */
[----:B------:R-:W-:-:S05]  /*0270*/  IADD3 R5, PT, PT, -R36, RZ, RZ ;  /* 0x000000ff24057210 */ /* 0x000fca0007ffe1ff */
[----:B------:R-:W-:-:S05]  /*0280*/  IMAD R5, R6, R5, UR4 ;  /* 0x0000000406057e24 */ /* 0x000fca000f8e0205 */
[----:B------:R-:W-:-:S13]  /*0290*/  ISETP.GE.U32.AND P0, PT, R5, R6, PT ;  /* 0x000000060500720c */ /* 0x000fda0003f06070 */
[----:B------:R-:W-:Y:S02]  /*02a0*/  @P0 IADD3 R5, PT, PT, -R6, R5, RZ ;  /* 0x0000000506050210 */ /* 0x000fe40007ffe1ff */
[----:B------:R-:W-:Y:S02]  /*02b0*/  @P0 IADD3 R36, PT, PT, R36, 0x1, RZ ;  /* 0x0000000124240810 */ /* 0x000fe40007ffe0ff */
[----:B------:R-:W-:Y:S02]  /*02c0*/  ISETP.GE.U32.AND P1, PT, R5, R6, PT ;  /* 0x000000060500720c */ /* 0x000fe40003f26070 */
[----:B------:R0:W1:Y:S02]  /*02d0*/  F2I.FTZ.U32.TRUNC.NTZ R5, R4 ;  /* 0x0000000400057305 */ /* 0x000064000021f000 */
[----:B0-----:R-:W-:-:S09]  /*02e0*/  MOV R4, RZ ;  /* 0x000000ff00047202 */ /* 0x001fd20000000f00 */
[----:B------:R-:W-:Y:S02]  /*02f0*/  @P1 IADD3 R36, PT, PT, R36, 0x1, RZ ;  /* 0x0000000124241810 */ /* 0x000fe40007ffe0ff */
[----:B------:R-:W-:Y:S02]  /*0300*/  @!P2 LOP3.LUT R36, RZ, R6, RZ, 0x33, !PT ;  /* 0x00000006ff24a212 */ /* 0x000fe400078e33ff */
[----:B-1----:R-:W-:Y:S02]  /*0310*/  IADD3 R9, PT, PT, RZ, -R5, RZ ;  /* 0x80000005ff097210 */ /* 0x002fe40007ffe0ff */
[----:B------:R-:W-:-:S03]  /*0320*/  IADD3 R7, PT, PT, -R36, RZ, RZ ;  /* 0x000000ff24077210 */ /* 0x000fc60007ffe1ff */
[----:B------:R-:W-:Y:S02]  /*0330*/  IMAD R9, R9, R8, RZ ;  /* 0x0000000809097224 */ /* 0x000fe400078e02ff */
[----:B------:R-:W-:Y:S01]  /*0340*/  IMAD R7, R6, R7, UR4 ;  /* 0x0000000406077e24 */ /* 0x000fe2000f8e0207 */
[----:B------:R-:W0:Y:S01]  /*0350*/  LDCU UR4, c[0x0][0x39c] ;  /* 0x00007380ff0477ac */ /* 0x000e220008000800 */
[----:B------:R-:W-:Y:S01]  /*0360*/  IMAD.HI.U32 R4, R5, R9, R4 ;  /* 0x0000000905047227 */ /* 0x000fe200078e0004 */
[----:B------:R-:W-:Y:S02]  /*0370*/  IADD3 R9, PT, PT, RZ, -R10, RZ ;  /* 0x8000000aff097210 */ /* 0x000fe40007ffe0ff */
[----:B------:R-:W-:-:S04]  /*0380*/  IABS R6, R7 ;  /* 0x0000000700067213 */ /* 0x000fc80000000000 */
[----:B------:R-:W-:Y:S02]  /*0390*/  MOV R5, R6 ;  /* 0x0000000600057202 */ /* 0x000fe40000000f00 */
[----:B------:R-:W1:Y:S03]  /*03a0*/  I2F.RP R6, R11 ;  /* 0x0000000b00067306 */ /* 0x000e660000209400 */
[----:B------:R-:W-:-:S04]  /*03b0*/  IMAD.HI.U32 R4, R4, R5, RZ ;  /* 0x0000000504047227 */ /* 0x000fc800078e00ff */
[----:B------:R-:W-:-:S05]  /*03c0*/  IMAD R5, R4, R9, R5 ;  /* 0x0000000904057224 */ /* 0x000fca00078e0205 */
[----:B------:R-:W-:Y:S01]  /*03d0*/  ISETP.GT.U32.AND P2, PT, R8, R5, PT ;  /* 0x000000050800720c */ /* 0x000fe20003f44070 */
[----:B-1----:R-:W1:-:S12]  /*03e0*/  MUFU.RCP R6, R6 ;  /* 0x0000000600067308 */ /* 0x002e580000001000 */
[-C--:B------:R-:W-:Y:S02]  /*03f0*/  @!P2 IADD3 R5, PT, PT, R5, -R8.reuse, RZ ;  /* 0x800000080505a210 */ /* 0x080fe40007ffe0ff */
[----:B------:R-:W-:Y:S02]  /*0400*/  @!P2 IADD3 R4, PT, PT, R4, 0x1, RZ ;  /* 0x000000010404a810 */ /* 0x000fe40007ffe0ff */
[----:B------:R-:W-:Y:S02]  /*0410*/  ISETP.GE.U32.AND P0, PT, R5, R8, PT ;  /* 0x000000080500720c */ /* 0x000fe40003f06070 */
[----:B------:R-:W-:Y:S02]  /*0420*/  LOP3.LUT R5, R7, R0, RZ, 0x3c, !PT ;  /* 0x0000000007057212 */ /* 0x000fe400078e3cff */
[----:B------:R-:W-:Y:S02]  /*0430*/  ISETP.NE.AND P2, PT, R0, RZ, PT ;  /* 0x000000ff0000720c */ /* 0x000fe40003f45270 */
[----:B------:R-:W-:-:S02]  /*0440*/  ISETP.GE.AND P1, PT, R5, RZ, PT ;  /* 0x000000ff0500720c */ /* 0x000fc40003f26270 */
[----:B-1----:R-:W-:-:S04]  /*0450*/  IADD3 R8, PT, PT, R6, 0xffffffe, RZ ;  /* 0x0ffffffe06087810 */ /* 0x002fc80007ffe0ff */
[----:B------:R-:W1:Y:S01]  /*0460*/  F2I.FTZ.U32.TRUNC.NTZ R5, R8 ;  /* 0x0000000800057305 */ /* 0x000e62000021f000 */
[----:B------:R-:W-:-:S04]  /*0470*/  @P0 IADD3 R4, PT, PT, R4, 0x1, RZ ;  /* 0x0000000104040810 */ /* 0x000fc80007ffe0ff */
[----:B------:R-:W-:-:S04]  /*0480*/  MOV R9, R4 ;  /* 0x0000000400097202 */ /* 0x000fc80000000f00 */
[----:B------:R-:W-:Y:S02]  /*0490*/  @!P1 IADD3 R9, PT, PT, -R9, RZ, RZ ;  /* 0x000000ff09099210 */ /* 0x000fe40007ffe1ff */
[----:B------:R-:W-:-:S04]  /*04a0*/  @!P2 LOP3.LUT R9, RZ, R0, RZ, 0x33, !PT ;  /* 0x00000000ff09a212 */ /* 0x000fc800078e33ff */
[C---:B------:R-:W-:Y:S02]  /*04b0*/  IADD3 R4, PT, PT, -R9.reuse, RZ, RZ ;  /* 0x000000ff09047210 */ /* 0x040fe40007ffe1ff */
[----:B-1----:R-:W-:Y:S02]  /*04c0*/  IADD3 R6, PT, PT, RZ, -R5, RZ ;  /* 0x80000005ff067210 */ /* 0x002fe40007ffe0ff */
[----:B------:R-:W-:Y:S01]  /*04d0*/  SHF.L.U32 R37, R9, 0x2, RZ ;  /* 0x0000000209257819 */ /* 0x000fe200000006ff */
[----:B------:R-:W-:Y:S02]  /*04e0*/  IMAD R10, R0, R4, R7 ;  /* 0x00000004000a7224 */ /* 0x000fe400078e0207 */
[----:B------:R-:W-:Y:S02]  /*04f0*/  HFMA2 R4, -RZ, RZ, 0, 0 ;  /* 0x00000000ff047431 */ /* 0x000fe400000001ff */
[----:B------:R-:W-:Y:S01]  /*0500*/  IMAD R7, R6, R11, RZ ;  /* 0x0000000b06077224 */ /* 0x000fe200078e02ff */
[----:B------:R-:W-:-:S02]  /*0510*/  IABS R6, R3 ;  /* 0x0000000300067213 */ /* 0x000fc40000000000 */
[----:B------:R-:W-:Y:S02]  /*0520*/  IABS R0, R10 ;  /* 0x0000000a00007213 */ /* 0x000fe40000000000 */
[----:B------:R-:W-:Y:S01]  /*0530*/  IADD3 R6, PT, PT, RZ, -R6, RZ ;  /* 0x80000006ff067210 */ /* 0x000fe20007ffe0ff */
[----:B------:R-:W-:Y:S01]  /*0540*/  IMAD.HI.U32 R4, R5, R7, R4 ;  /* 0x0000000705047227 */ /* 0x000fe200078e0004 */
[----:B------:R-:W-:Y:S02]  /*0550*/  MOV R5, R0 ;  /* 0x0000000000057202 */ /* 0x000fe40000000f00 */
[----:B------:R-:W-:Y:S02]  /*0560*/  IABS R7, R2 ;  /* 0x0000000200077213 */ /* 0x000fe40000000000 */
[----:B------:R-:W-:Y:S01]  /*0570*/  MOV R0, R6 ;  /* 0x0000000600007202 */ /* 0x000fe20000000f00 */
[----:B------:R-:W-:Y:S01]  /*0580*/  IMAD.HI.U32 R4, R4, R5, RZ ;  /* 0x0000000504047227 */ /* 0x000fe200078e00ff */
[----:B------:R-:W1:Y:S03]  /*0590*/  I2F.RP R6, R7 ;  /* 0x0000000700067306 */ /* 0x000e660000209400 */
        /* <DEDUP_REMOVED lines=9> */
[----:B-1----:R-:W-:-:S05]  /*0630*/  IADD3 R5, PT, PT, R6, 0xffffffe, RZ ;  /* 0x0ffffffe06057810 */ /* 0x002fca0007ffe0ff */
[----:B------:R-:W-:Y:S01]  /*0640*/  @P0 IADD3 R4, PT, PT, R4, 0x1, RZ ;  /* 0x0000000104040810 */ /* 0x000fe20007ffe0ff */
[----:B------:R-:W1:Y:S03]  /*0650*/  F2I.FTZ.U32.TRUNC.NTZ R5, R5 ;  /* 0x0000000500057305 */ /* 0x000e66000021f000 */
[----:B------:R-:W-:-:S04]  /*0660*/  MOV R11, R4 ;  /* 0x00000004000b7202 */ /* 0x000fc80000000f00 */
[----:B------:R-:W-:Y:S02]  /*0670*/  @!P1 IADD3 R11, PT, PT, -R11, RZ, RZ ;  /* 0x000000ff0b0b9210 */ /* 0x000fe40007ffe1ff */
[----:B------:R-:W-:-:S04]  /*0680*/  @!P2 LOP3.LUT R11, RZ, R3, RZ, 0x33, !PT ;  /* 0x00000003ff0ba212 */ /* 0x000fc800078e33ff */
[C---:B------:R-:W-:Y:S02]  /*0690*/  IADD3 R0, PT, PT, -R11.reuse, RZ, RZ ;  /* 0x000000ff0b007210 */ /* 0x040fe40007ffe1ff */
[----:B-1----:R-:W-:Y:S02]  /*06a0*/  IADD3 R4, PT, PT, RZ, -R5, RZ ;  /* 0x80000005ff047210 */ /* 0x002fe40007ffe0ff */
[----:B------:R-:W-:Y:S01]  /*06b0*/  SHF.L.U32 R25, R11, 0x3, RZ ;  /* 0x000000030b197819 */ /* 0x000fe200000006ff */
[----:B------:R-:W-:Y:S01]  /*06c0*/  IMAD R13, R3, R0, R10 ;  /* 0x00000000030d7224 */ /* 0x000fe200078e020a */
[----:B------:R-:W-:Y:S01]  /*06d0*/  CS2R R10, SRZ ;  /* 0x00000000000a7805 */ /* 0x000fe2000001ff00 */
[----:B------:R-:W-:Y:S02]  /*06e0*/  IMAD R3, R4, R7, RZ ;  /* 0x0000000704037224 */ /* 0x000fe400078e02ff */
[----:B------:R-:W-:Y:S01]  /*06f0*/  HFMA2 R4, -RZ, RZ, 0, 0 ;  /* 0x00000000ff047431 */ /* 0x000fe200000001ff */
[----:B------:R-:W-:-:S04]  /*0700*/  IABS R0, R13 ;  /* 0x0000000d00007213 */ /* 0x000fc80000000000 */
[----:B------:R-:W-:-:S06]  /*0710*/  IMAD.HI.U32 R4, R5, R3, R4 ;  /* 0x0000000305047227 */ /* 0x000fcc00078e0004 */
[----:B------:R-:W-:-:S05]  /*0720*/  IMAD.HI.U32 R3, R4, R0, RZ ;  /* 0x0000000004037227 */ /* 0x000fca00078e00ff */
[----:B------:R-:W-:-:S05]  /*0730*/  IADD3 R4, PT, PT, -R3, RZ, RZ ;  /* 0x000000ff03047210 */ /* 0x000fca0007ffe1ff */
[C---:B------:R-:W-:Y:S02]  /*0740*/  IMAD R4, R7.reuse, R4, R0 ;  /* 0x0000000407047224 */ /* 0x040fe400078e0200 */
[----:B------:R-:W1:Y:S03]  /*0750*/  S2R R0, SR_TID.X ;  /* 0x0000000000007919 */ /* 0x000e660000002100 */
[----:B------:R-:W-:-:S13]  /*0760*/  ISETP.GT.U32.AND P2, PT, R7, R4, PT ;  /* 0x000000040700720c */ /* 0x000fda0003f44070 */
[-C--:B------:R-:W-:Y:S02]  /*0770*/  @!P2 IADD3 R4, PT, PT, R4, -R7.reuse, RZ ;  /* 0x800000070404a210 */ /* 0x080fe40007ffe0ff */
[----:B------:R-:W-:Y:S02]  /*0780*/  @!P2 IADD3 R3, PT, PT, R3, 0x1, RZ ;  /* 0x000000010303a810 */ /* 0x000fe40007ffe0ff */
[----:B------:R-:W-:Y:S02]  /*0790*/  ISETP.GE.U32.AND P0, PT, R4, R7, PT ;  /* 0x000000070400720c */ /* 0x000fe40003f06070 */
[----:B------:R-:W-:Y:S02]  /*07a0*/  LOP3.LUT R4, R13, R2, RZ, 0x3c, !PT ;  /* 0x000000020d047212 */ /* 0x000fe400078e3cff */
[----:B------:R-:W-:Y:S02]  /*07b0*/  ISETP.NE.AND P2, PT, R2, RZ, PT ;  /* 0x000000ff0200720c */ /* 0x000fe40003f45270 */
[----:B------:R-:W-:-:S02]  /*07c0*/  ISETP.GE.AND P1, PT, R4, RZ, PT ;  /* 0x000000ff0400720c */ /* 0x000fc40003f26270 */
[----:B------:R-:W2:Y:S01]  /*07d0*/  LDC.64 R4, c[0x0][0x3a0] ;  /* 0x0000e800ff047b82 */ /* 0x000ea20000000a00 */
[----:B-1----:R-:W-:-:S04]  /*07e0*/  LEA.HI R8, R0, R36, RZ, 0x1c ;  /* 0x0000002400087211 */ /* 0x002fc800078fe0ff */
[----:B------:R-:W-:-:S04]  /*07f0*/  @P0 IADD3 R3, PT, PT, R3, 0x1, RZ ;  /* 0x0000000103030810 */ /* 0x000fc80007ffe0ff */
[----:B------:R-:W-:-:S04]  /*0800*/  MOV R6, R3 ;  /* 0x0000000300067202 */ /* 0x000fc80000000f00 */
[----:B------:R-:W-:Y:S02]  /*0810*/  @!P1 IADD3 R6, PT, PT, -R6, RZ, RZ ;  /* 0x000000ff06069210 */ /* 0x000fe40007ffe1ff */
[----:B------:R-:W-:-:S04]  /*0820*/  @!P2 LOP3.LUT R6, RZ, R2, RZ, 0x33, !PT ;  /* 0x00000002ff06a212 */ /* 0x000fc800078e33ff */
[----:B------:R-:W-:Y:S01]  /*0830*/  IADD3 R3, PT, PT, -R6, RZ, RZ ;  /* 0x000000ff06037210 */ /* 0x000fe20007ffe1ff */
[----:B--2---:R-:W-:Y:S01]  /*0840*/  IMAD R7, R8, R5, R37 ;  /* 0x0000000508077224 */ /* 0x004fe200078e0225 */
[----:B------:R-:W-:-:S03]  /*0850*/  CS2R R8, SRZ ;  /* 0x0000000000087805 */ /* 0x000fc6000001ff00 */
[----:B------:R-:W-:Y:S01]  /*0860*/  IMAD R3, R2, R3, R13 ;  /* 0x0000000302037224 */ /* 0x000fe200078e020d */
[----:B------:R-:W-:Y:S01]  /*0870*/  LOP3.LUT R2, R0, 0xf, RZ, 0xc0, !PT ;  /* 0x0000000f00027812 */ /* 0x000fe200078ec0ff */
[----:B------:R-:W-:Y:S01]  /*0880*/  IMAD R23, R7, R4, R25 ;  /* 0x0000000407177224 */ /* 0x000fe200078e0219 */
[----:B------:R-:W-:Y:S02]  /*0890*/  CS2R R12, SRZ ;  /* 0x00000000000c7805 */ /* 0x000fe4000001ff00 */
[----:B------:R-:W-:Y:S02]  /*08a0*/  MOV R4, RZ ;  /* 0x000000ff00047202 */ /* 0x000fe40000000f00 */
[----:B------:R-:W-:Y:S02]  /*08b0*/  LEA R2, R3, R2, 0x4 ;  /* 0x0000000203027211 */ /* 0x000fe400078e20ff */
[----:B------:R-:W1:Y:S02]  /*08c0*/  S2R R3, SR_TID.Y ;  /* 0x0000000000037919 */ /* 0x000e640000002200 */
[----:B-1----:R-:W-:-:S02]  /*08d0*/  LEA R24, R6, R3, 0x3 ;  /* 0x0000000306187211 */ /* 0x002fc400078e18ff */
[----:B------:R-:W-:-:S03]  /*08e0*/  CS2R R6, SRZ ;  /* 0x0000000000067805 */ /* 0x000fc6000001ff00 */
[----:B0-----:R-:W-:Y:S01]  /*08f0*/  IMAD R23, R23, UR4, R24 ;  /* 0x0000000417177c24 */ /* 0x001fe2000f8e0218 */
[----:B----4-:R-:W-:Y:S06]  /*0900*/  BRA.U !UP0, `(.L_x_34) ;  /* 0x0000001d085c7547 */ /* 0x010fec000b800000 */
[----:B------:R-:W-:Y:S01]  /*0910*/  IMAD R24, R25, UR4, R24 ;  /* 0x0000000419187c24 */ /* 0x000fe2000f8e0218 */
[----:B------:R-:W0:Y:S01]  /*0920*/  LDCU UR5, c[0x0][0x398] ;  /* 0x00007300ff0577ac */ /* 0x000e220008000800 */
[----:B------:R-:W-:Y:S01]  /*0930*/  IMAD R37, R36, R5, R37 ;  /* 0x0000000524257224 */ /* 0x000fe200078e0225 */
[----:B------:R-:W-:Y:S02]  /*0940*/  MOV R48, RZ ;  /* 0x000000ff00307202 */ /* 0x000fe40000000f00 */
[----:B------:R-:W-:-:S04]  /*0950*/  IADD3 R25, PT, PT, R24, UR4, RZ ;  /* 0x0000000418197c10 */ /* 0x000fc8000fffe0ff */
[----:B------:R-:W-:-:S04]  /*0960*/  IADD3 R26, PT, PT, R25, UR4, RZ ;  /* 0x00000004191a7c10 */ /* 0x000fc8000fffe0ff */
[----:B------:R-:W-:-:S04]  /*0970*/  IADD3 R27, PT, PT, R26, UR4, RZ ;  /* 0x000000041a1b7c10 */ /* 0x000fc8000fffe0ff */
[----:B------:R-:W-:Y:S01]  /*0980*/  IADD3 R28, PT, PT, R27, UR4, RZ ;  /* 0x000000041b1c7c10 */ /* 0x000fe2000fffe0ff */
[----:B0-----:R-:W-:Y:S01]  /*0990*/  IMAD R37, R37, UR5, R2 ;  /* 0x0000000525257c24 */ /* 0x001fe2000f8e0202 */
[----:B------:R-:W-:Y:S02]  /*09a0*/  UMOV UR5, URZ ;  /* 0x000000ff00057c82 */ /* 0x000fe40008000000 */
[----:B------:R-:W-:-:S04]  /*09b0*/  IADD3 R29, PT, PT, R28, UR4, RZ ;  /* 0x000000041c1d7c10 */ /* 0x000fc8000fffe0ff */
[----:B------:R-:W-:-:S04]  /*09c0*/  IADD3 R36, PT, PT, R29, UR4, RZ ;  /* 0x000000041d247c10 */ /* 0x000fc8000fffe0ff */
[----:B------:R-:W-:Y:S01]  /*09d0*/  IADD3 R38, PT, PT, R36, UR4, RZ ;  /* 0x0000000424267c10 */ /* 0x000fe2000fffe0ff */
[----:B------:R-:W-:-:S06]  /*09e0*/  UMOV UR4, URZ ;  /* 0x000000ff00047c82 */ /* 0x000fcc0008000000 */
.L_x_44:
[----:B0-----:R-:W0:Y:S01]  /*09f0*/  LDCU UR9, c[0x0][0x3d4] ;  /* 0x00007a80ff0977ac */ /* 0x001e220008000800 */
[----:B------:R-:W-:Y:S01]  /*0a00*/  BSSY.RECONVERGENT B0, `(.L_x_35) ;  /* 0x0000037000007945 */ /* 0x000fe20003800200 */
[----:B------:R-:W-:-:S04]  /*0a10*/  UIADD3 UR8, UPT, UPT, UR4, 0x10, URZ ;  /* 0x0000001004087890 */ /* 0x000fc8000fffe0ff */
[----:B0-----:R-:W-:-:S04]  /*0a20*/  UIADD3 UR6, UPT, UPT, UR8, -UR9, URZ ;  /* 0x8000000908067290 */ /* 0x001fc8000fffe0ff */
[----:B------:R-:W-:-:S04]  /*0a30*/  UISETP.GT.AND UP0, UPT, UR6, URZ, UPT ;  /* 0x000000ff0600728c */ /* 0x000fc8000bf04270 */
[----:B------:R-:W-:-:S04]  /*0a40*/  USEL UR5, UR6, UR5, UP0 ;  /* 0x0000000506057287 */ /* 0x000fc80008000000 */
[----:B------:R-:W-:-:S06]  /*0a50*/  UIADD3 UR6, UPT, UPT, -UR5, 0x10, URZ ;  /* 0x0000001005067890 */ /* 0x000fcc000fffe1ff */
[----:B------:R-:W-:-:S13]  /*0a60*/  ISETP.GE.U32.AND P0, PT, R3, UR6, PT ;  /* 0x0000000603007c0c */ /* 0x000fda000bf06070 */
[----:B-1----:R-:W-:Y:S05]  /*0a70*/  @P0 BRA `(.L_x_36) ;  /* 0x0000000000bc0947 */ /* 0x002fea0003800000 */
[----:B------:R-:W0:Y:S01]  /*0a80*/  LDC R49, c[0x0][0x3c4] ;  /* 0x0000f100ff317b82 */ /* 0x000e220000000800 */
[----:B------:R-:W-:-:S04]  /*0a90*/  IADD3 R5, PT, PT, R3, UR4, RZ ;  /* 0x0000000403057c10 */ /* 0x000fc8000fffe0ff */
[----:B------:R-:W-:-:S03]  /*0aa0*/  IADD3 R39, PT, PT, R5, 0x8, RZ ;  /* 0x0000000805277810 */ /* 0x000fc60007ffe0ff */
[----:B------:R-:W1:Y:S01]  /*0ab0*/  LDC.64 R50, c[0x0][0x388] ;  /* 0x0000e200ff327b82 */ /* 0x000e620000000a00 */
[----:B------:R-:W-:-:S07]  /*0ac0*/  ISETP.GE.U32.AND P0, PT, R39, UR9, PT ;  /* 0x0000000927007c0c */ /* 0x000fce000bf06070 */
[----:B------:R-:W2:Y:S01]  /*0ad0*/  LDC R56, c[0x0][0x398] ;  /* 0x0000e600ff387b82 */ /* 0x000ea20000000800 */
[----:B0-----:R-:W-:-:S05]  /*0ae0*/  IMAD R40, R5, R49, RZ ;  /* 0x0000003105287224 */ /* 0x001fca00078e02ff */
[-C--:B------:R-:W-:Y:S02]  /*0af0*/  LEA R49, R49, R40.reuse, 0x3 ;  /* 0x0000002831317211 */ /* 0x080fe400078e18ff */
[C---:B------:R-:W-:Y:S02]  /*0b00*/  IADD3 R61, PT, PT, R37.reuse, R40, RZ ;  /* 0x00000028253d7210 */ /* 0x040fe40007ffe0ff */
[----:B------:R-:W-:-:S03]  /*0b10*/  @!P0 IADD3 R53, PT, PT, R37, R49, RZ ;  /* 0x0000003125358210 */ /* 0x000fc60007ffe0ff */
[----:B-1----:R-:W-:-:S04]  /*0b20*/  IMAD.WIDE.U32 R54, R61, 0x4, R50 ;  /* 0x000000043d367825 */ /* 0x002fc800078e0032 */
[----:B------:R-:W-:Y:S01]  /*0b30*/  @!P0 IMAD.WIDE.U32 R52, R53, 0x4, R50 ;  /* 0x0000000435348825 */ /* 0x000fe200078e0032 */
[-C--:B--2---:R-:W-:Y:S01]  /*0b40*/  @!P0 IADD3 R57, PT, PT, R49, R56.reuse, R37 ;  /* 0x0000003831398210 */ /* 0x084fe20007ffe025 */
[----:B------:R0:W2:Y:S01]  /*0b50*/  LDG.E R5, desc[UR10][R54.64] ;  /* 0x0000000a36057981 */ /* 0x0000a2000c1e1900 */
[----:B------:R-:W-:-:S03]  /*0b60*/  IADD3 R61, PT, PT, R61, R56, RZ ;  /* 0x000000383d3d7210 */ /* 0x000fc60007ffe0ff */
[----:B------:R1:W3:Y:S01]  /*0b70*/  @!P0 LDG.E R39, desc[UR10][R52.64] ;  /* 0x0000000a34278981 */ /* 0x0002e2000c1e1900 */
[-C--:B------:R-:W-:Y:S02]  /*0b80*/  IADD3 R58, PT, PT, R61, R56.reuse, RZ ;  /* 0x000000383d3a7210 */ /* 0x080fe40007ffe0ff */
[-C--:B------:R-:W-:Y:S02]  /*0b90*/  @!P0 IADD3 R59, PT, PT, R37, R56.reuse, RZ ;  /* 0x00000038253b8210 */ /* 0x080fe40007ffe0ff */
[----:B------:R-:W-:Y:S01]  /*0ba0*/  @!P0 LEA R40, R56, R37, 0x1 ;  /* 0x0000002538288211 */ /* 0x000fe200078e08ff */
[----:B0-----:R-:W-:Y:S01]  /*0bb0*/  IMAD.WIDE.U32 R54, R61, 0x4, R50 ;  /* 0x000000043d367825 */ /* 0x001fe200078e0032 */
[----:B------:R-:W-:-:S03]  /*0bc0*/  @!P0 IADD3 R59, PT, PT, R49, R56, R59 ;  /* 0x00000038313b8210 */ /* 0x000fc60007ffe03b */
[----:B-1----:R-:W-:Y:S01]  /*0bd0*/  @!P0 IMAD.WIDE.U32 R52, R57, 0x4, R50 ;  /* 0x0000000439348825 */ /* 0x002fe200078e0032 */
[CC--:B------:R-:W-:Y:S02]  /*0be0*/  IADD3 R61, PT, PT, R58.reuse, R56.reuse, RZ ;  /* 0x000000383a3d7210 */ /* 0x0c0fe40007ffe0ff */
[----:B------:R-:W-:Y:S02]  /*0bf0*/  @!P0 IADD3 R49, PT, PT, R49, R56, R40 ;  /* 0x0000003831318210 */ /* 0x000fe40007ffe028 */
[----:B------:R0:W4:Y:S04]  /*0c00*/  @!P0 LDG.E R57, desc[UR10][R52.64] ;  /* 0x0000000a34398981 */ /* 0x000128000c1e1900 */
[----:B------:R1:W5:Y:S01]  /*0c10*/  LDG.E R40, desc[UR10][R54.64] ;  /* 0x0000000a36287981 */ /* 0x000362000c1e1900 */
[----:B0-----:R-:W-:-:S04]  /*0c20*/  IMAD.WIDE.U32 R52, R58, 0x4, R50 ;  /* 0x000000043a347825 */ /* 0x001fc800078e0032 */
[--C-:B-1----:R-:W-:Y:S01]  /*0c30*/  @!P0 IMAD.WIDE.U32 R54, R59, 0x4, R50.reuse ;  /* 0x000000043b368825 */ /* 0x102fe200078e0032 */
[----:B------:R0:W5:Y:S04]  /*0c40*/  LDG.E R56, desc[UR10][R52.64] ;  /* 0x0000000a34387981 */ /* 0x000168000c1e1900 */
[----:B------:R-:W5:Y:S01]  /*0c50*/  @!P0 LDG.E R59, desc[UR10][R54.64] ;  /* 0x0000000a363b8981 */ /* 0x000f62000c1e1900 */
[----:B0-----:R-:W-:-:S04]  /*0c60*/  IMAD.WIDE.U32 R52, R61, 0x4, R50 ;  /* 0x000000043d347825 */ /* 0x001fc800078e0032 */
[----:B------:R-:W-:Y:S01]  /*0c70*/  @!P0 IMAD.WIDE.U32 R50, R49, 0x4, R50 ;  /* 0x0000000431328825 */ /* 0x000fe200078e0032 */
[----:B------:R-:W5:Y:S05]  /*0c80*/  LDG.E R61, desc[UR10][R52.64] ;  /* 0x0000000a343d7981 */ /* 0x000f6a000c1e1900 */
[----:B------:R-:W5:Y:S01]  /*0c90*/  @!P0 LDG.E R51, desc[UR10][R50.64] ;  /* 0x0000000a32338981 */ /* 0x000f62000c1e1900 */
[----:B------:R-:W0:Y:S01]  /*0ca0*/  S2UR UR7, SR_CgaCtaId ;  /* 0x00000000000779c3 */ /* 0x000e220000008800 */
[----:B------:R-:W-:Y:S02]  /*0cb0*/  UMOV UR6, 0x400 ;  /* 0x0000040000067882 */ /* 0x000fe40000000000 */
[----:B0-----:R-:W-:-:S06]  /*0cc0*/  ULEA UR6, UR7, UR6, 0x18 ;  /* 0x0000000607067291 */ /* 0x001fcc000f8ec0ff */
[----:B------:R-:W-:-:S04]  /*0cd0*/  LEA R49, R3, UR6, 0x8 ;  /* 0x0000000603317c11 */ /* 0x000fc8000f8e40ff */
[----:B------:R-:W-:-:S05]  /*0ce0*/  LEA R58, R0, R49, 0x2 ;  /* 0x00000031003a7211 */ /* 0x000fca00078e10ff */
[----:B--2---:R0:W-:Y:S04]  /*0cf0*/  STS [R58], R5 ;  /* 0x000000053a007388 */ /* 0x0041e80000000800 */
[----:B---3--:R0:W-:Y:S04]  /*0d00*/  @!P0 STS [R58+0x800], R39 ;  /* 0x000800273a008388 */ /* 0x0081e80000000800 */
[----:B----4-:R0:W-:Y:S04]  /*0d10*/  @!P0 STS [R58+0x840], R57 ;  /* 0x000840393a008388 */ /* 0x0101e80000000800 */
[----:B-----5:R0:W-:Y:S04]  /*0d20*/  STS [R58+0x40], R40 ;  /* 0x000040283a007388 */ /* 0x0201e80000000800 */
[----:B------:R0:W-:Y:S04]  /*0d30*/  STS [R58+0x80], R56 ;  /* 0x000080383a007388 */ /* 0x0001e80000000800 */
[----:B------:R0:W-:Y:S04]  /*0d40*/  @!P0 STS [R58+0x880], R59 ;  /* 0x0008803b3a008388 */ /* 0x0001e80000000800 */
[----:B------:R0:W-:Y:S04]  /*0d50*/  STS [R58+0xc0], R61 ;  /* 0x0000c03d3a007388 */ /* 0x0001e80000000800 */
[----:B------:R0:W-:Y:S02]  /*0d60*/  @!P0 STS [R58+0x8c0], R51 ;  /* 0x0008c0333a008388 */ /* 0x0001e40000000800 */
.L_x_36:
[----:B------:R-:W-:Y:S05]  /*0d70*/  BSYNC.RECONVERGENT B0 ;  /* 0x0000000000007941 */ /* 0x000fea0003800200 */
.L_x_35:
[----:B------:R-:W-:Y:S01]  /*0d80*/  UIADD3 UR6, UPT, UPT, -UR5, 0x10, URZ ;  /* 0x0000001005067890 */ /* 0x000fe2000fffe1ff */
[----:B------:R-:W-:Y:S05]  /*0d90*/  BSSY.RECONVERGENT B0, `(.L_x_37) ;  /* 0x000002c000007945 */ /* 0x000fea0003800200 */
[----:B------:R-:W-:-:S13]  /*0da0*/  ISETP.GE.U32.AND P0, PT, R0, UR6, PT ;  /* 0x0000000600007c0c */ /* 0x000fda000bf06070 */
[----:B------:R-:W-:Y:S05]  /*0db0*/  @P0 BRA `(.L_x_38) ;  /* 0x0000000000a40947 */ /* 0x000fea0003800000 */
[----:B0-----:R-:W0:Y:S01]  /*0dc0*/  LDC.64 R50, c[0x0][0x390] ;  /* 0x0000e400ff327b82 */ /* 0x001e220000000a00 */
[----:B------:R-:W1:Y:S01]  /*0dd0*/  LDCU UR6, c[0x0][0x3ac] ;  /* 0x00007580ff0677ac */ /* 0x000e620008000800 */
[----:B------:R-:W-:-:S05]  /*0de0*/  IADD3 R59, PT, PT, R0, UR4, RZ ;  /* 0x00000004003b7c10 */ /* 0x000fca000fffe0ff */
[--C-:B-1----:R-:W-:Y:S02]  /*0df0*/  IMAD R53, R24, UR6, R59.reuse ;  /* 0x0000000618357c24 */ /* 0x102fe4000f8e023b */
[--C-:B------:R-:W-:Y:S02]  /*0e00*/  IMAD R57, R25, UR6, R59.reuse ;  /* 0x0000000619397c24 */ /* 0x100fe4000f8e023b */
[----:B------:R-:W-:Y:S02]  /*0e10*/  IMAD R55, R26, UR6, R59 ;  /* 0x000000061a377c24 */ /* 0x000fe4000f8e023b */
[----:B0-----:R-:W-:-:S04]  /*0e20*/  IMAD.WIDE.U32 R52, R53, 0x4, R50 ;  /* 0x0000000435347825 */ /* 0x001fc800078e0032 */
[----:B------:R-:W-:Y:S01]  /*0e30*/  IMAD R39, R27, UR6, R59 ;  /* 0x000000061b277c24 */ /* 0x000fe2000f8e023b */
[----:B------:R0:W2:Y:S01]  /*0e40*/  LDG.E R5, desc[UR10][R52.64] ;  /* 0x0000000a34057981 */ /* 0x0000a2000c1e1900 */
[----:B------:R-:W-:-:S04]  /*0e50*/  IMAD.WIDE.U32 R56, R57, 0x4, R50 ;  /* 0x0000000439387825 */ /* 0x000fc800078e0032 */
[----:B------:R-:W-:-:S04]  /*0e60*/  IMAD.WIDE.U32 R54, R55, 0x4, R50 ;  /* 0x0000000437367825 */ /* 0x000fc800078e0032 */
[----:B0-----:R-:W-:Y:S01]  /*0e70*/  IMAD.WIDE.U32 R52, R39, 0x4, R50 ;  /* 0x0000000427347825 */ /* 0x001fe200078e0032 */
[----:B------:R0:W3:Y:S03]  /*0e80*/  LDG.E R40, desc[UR10][R54.64] ;  /* 0x0000000a36287981 */ /* 0x0000e6000c1e1900 */
[--C-:B------:R-:W-:Y:S01]  /*0e90*/  IMAD R61, R28, UR6, R59.reuse ;  /* 0x000000061c3d7c24 */ /* 0x100fe2000f8e023b */
[----:B------:R1:W4:Y:S01]  /*0ea0*/  LDG.E R39, desc[UR10][R56.64] ;  /* 0x0000000a38277981 */ /* 0x000322000c1e1900 */
[--C-:B------:R-:W-:Y:S02]  /*0eb0*/  IMAD R58, R29, UR6, R59.reuse ;  /* 0x000000061d3a7c24 */ /* 0x100fe4000f8e023b */
[--C-:B------:R-:W-:Y:S01]  /*0ec0*/  IMAD R60, R36, UR6, R59.reuse ;  /* 0x00000006243c7c24 */ /* 0x100fe2000f8e023b */
[----:B------:R5:W4:Y:S01]  /*0ed0*/  LDG.E R49, desc[UR10][R52.64] ;  /* 0x0000000a34317981 */ /* 0x000b22000c1e1900 */
[----:B------:R-:W-:-:S02]  /*0ee0*/  IMAD R59, R38, UR6, R59 ;  /* 0x00000006263b7c24 */ /* 0x000fc4000f8e023b */
[----:B0-----:R-:W-:-:S04]  /*0ef0*/  IMAD.WIDE.U32 R54, R58, 0x4, R50 ;  /* 0x000000043a367825 */ /* 0x001fc800078e0032 */
[--C-:B-1----:R-:W-:Y:S02]  /*0f00*/  IMAD.WIDE.U32 R56, R61, 0x4, R50.reuse ;  /* 0x000000043d387825 */ /* 0x102fe400078e0032 */
[----:B------:R-:W4:Y:S02]  /*0f10*/  LDG.E R55, desc[UR10][R54.64] ;  /* 0x0000000a36377981 */ /* 0x000f24000c1e1900 */
[--C-:B-----5:R-:W-:Y:S02]  /*0f20*/  IMAD.WIDE.U32 R52, R60, 0x4, R50.reuse ;  /* 0x000000043c347825 */ /* 0x120fe400078e0032 */
[----:B------:R-:W5:Y:S02]  /*0f30*/  LDG.E R57, desc[UR10][R56.64] ;  /* 0x0000000a38397981 */ /* 0x000f64000c1e1900 */
[----:B------:R-:W-:Y:S02]  /*0f40*/  IMAD.WIDE.U32 R50, R59, 0x4, R50 ;  /* 0x000000043b327825 */ /* 0x000fe400078e0032 */
[----:B------:R-:W5:Y:S04]  /*0f50*/  LDG.E R53, desc[UR10][R52.64] ;  /* 0x0000000a34357981 */ /* 0x000f68000c1e1900 */
[----:B------:R-:W5:Y:S01]  /*0f60*/  LDG.E R51, desc[UR10][R50.64] ;  /* 0x0000000a32337981 */ /* 0x000f62000c1e1900 */
[----:B------:R-:W0:Y:S01]  /*0f70*/  S2UR UR7, SR_CgaCtaId ;  /* 0x00000000000779c3 */ /* 0x000e220000008800 */
[----:B------:R-:W-:-:S02]  /*0f80*/  UMOV UR6, 0x400 ;  /* 0x0000040000067882 */ /* 0x000fc40000000000 */
[----:B------:R-:W-:-:S04]  /*0f90*/  UIADD3 UR6, UPT, UPT, UR6, 0x1000, URZ ;  /* 0x0000100006067890 */ /* 0x000fc8000fffe0ff */
[----:B0-----:R-:W-:-:S06]  /*0fa0*/  ULEA UR6, UR7, UR6, 0x18 ;  /* 0x0000000607067291 */ /* 0x001fcc000f8ec0ff */
[----:B------:R-:W-:-:S04]  /*0fb0*/  LEA R58, R0, UR6, 0x8 ;  /* 0x00000006003a7c11 */ /* 0x000fc8000f8e40ff */
[----:B------:R-:W-:-:S05]  /*0fc0*/  LEA R58, R3, R58, 0x2 ;  /* 0x0000003a033a7211 */ /* 0x000fca00078e10ff */
[----:B--2---:R1:W-:Y:S04]  /*0fd0*/  STS [R58], R5 ;  /* 0x000000053a007388 */ /* 0x0043e80000000800 */
[----:B---3--:R1:W-:Y:S04]  /*0fe0*/  STS [R58+0x40], R40 ;  /* 0x000040283a007388 */ /* 0x0083e80000000800 */
[----:B----4-:R1:W-:Y:S04]  /*0ff0*/  STS [R58+0x20], R39 ;  /* 0x000020273a007388 */ /* 0x0103e80000000800 */
[----:B------:R1:W-:Y:S04]  /*1000*/  STS [R58+0x60], R49 ;  /* 0x000060313a007388 */ /* 0x0003e80000000800 */
[----:B------:R1:W-:Y:S04]  /*1010*/  STS [R58+0xa0], R55 ;  /* 0x0000a0373a007388 */ /* 0x0003e80000000800 */
[----:B-----5:R1:W-:Y:S04]  /*1020*/  STS [R58+0x80], R57 ;  /* 0x000080393a007388 */ /* 0x0203e80000000800 */
[----:B------:R1:W-:Y:S04]  /*1030*/  STS [R58+0xc0], R53 ;  /* 0x0000c0353a007388 */ /* 0x0003e80000000800 */
[----:B------:R1:W-:Y:S02]  /*1040*/  STS [R58+0xe0], R51 ;  /* 0x0000e0333a007388 */ /* 0x0003e40000000800 */
.L_x_38:
[----:B------:R-:W-:Y:S05]  /*1050*/  BSYNC.RECONVERGENT B0 ;  /* 0x0000000000007941 */ /* 0x000fea0003800200 */
.L_x_37:
[----:B------:R-:W-:Y:S01]  /*1060*/  BAR.SYNC.DEFER_BLOCKING 0x0 ;  /* 0x0000000000007b1d */ /* 0x000fe20000010000 */
[----:B------:R-:W-:-:S09]  /*1070*/  UISETP.GT.AND UP0, UPT, UR5, 0xf, UPT ;  /* 0x0000000f0500788c */ /* 0x000fd2000bf04270 */
[----:B------:R-:W-:Y:S05]  /*1080*/  BRA.U UP0, `(.L_x_39) ;  /* 0x00000015006c7547 */ /* 0x000fea000b800000 */
[----:B------:R-:W2:Y:S01]  /*1090*/  S2UR UR6, SR_CgaCtaId ;  /* 0x00000000000679c3 */ /* 0x000ea20000008800 */
[----:B01----:R-:W-:Y:S01]  /*10a0*/  HFMA2 R40, -RZ, RZ, 0, 9.5367431640625e-07 ;  /* 0x00000010ff287431 */ /* 0x003fe200000001ff */
[----:B------:R-:W-:Y:S01]  /*10b0*/  IADD3 R5, PT, PT, RZ, -UR5, RZ ;  /* 0x80000005ff057c10 */ /* 0x000fe2000fffe0ff */
[----:B------:R-:W-:Y:S02]  /*10c0*/  UMOV UR4, 0x400 ;  /* 0x0000040000047882 */ /* 0x000fe40000000000 */
[----:B------:R-:W-:Y:S01]  /*10d0*/  UIADD3 UR7, UPT, UPT, UR4, 0x1000, URZ ;  /* 0x0000100004077890 */ /* 0x000fe2000fffe0ff */
[----:B------:R-:W-:-:S04]  /*10e0*/  VIADDMNMX R5, R5, R40, 0x1, !PT ;  /* 0x0000000105057446 */ /* 0x000fc80007800128 */
[----:B------:R-:W-:-:S04]  /*10f0*/  IADD3 R5, PT, PT, -R5, RZ, RZ ;  /* 0x000000ff05057210 */ /* 0x000fc80007ffe1ff */
[----:B------:R-:W-:Y:S01]  /*1100*/  ISETP.GE.AND P0, PT, R5, RZ, PT ;  /* 0x000000ff0500720c */ /* 0x000fe20003f06270 */
[----:B--2---:R-:W-:Y:S02]  /*1110*/  ULEA UR4, UR6, UR4, 0x18 ;  /* 0x0000000406047291 */ /* 0x004fe4000f8ec0ff */
[----:B------:R-:W-:-:S04]  /*1120*/  ULEA UR7, UR6, UR7, 0x18 ;  /* 0x0000000706077291 */ /* 0x000fc8000f8ec0ff */
[----:B------:R-:W-:Y:S02]  /*1130*/  LEA R40, R0, UR4, 0x2 ;  /* 0x0000000400287c11 */ /* 0x000fe4000f8e10ff */
[----:B------:R-:W-:Y:S02]  /*1140*/  LEA R39, R3, UR7, 0x2 ;  /* 0x0000000703277c11 */ /* 0x000fe4000f8e10ff */
[----:B------:R-:W-:Y:S02]  /*1150*/  IADD3 R40, PT, PT, R40, 0x80, RZ ;  /* 0x0000008028287810 */ /* 0x000fe40007ffe0ff */
[----:B------:R-:W-:Y:S01]  /*1160*/  IADD3 R39, PT, PT, R39, 0x80, RZ ;  /* 0x0000008027277810 */ /* 0x000fe20007ffe0ff */
[----:B------:R-:W-:Y:S06]  /*1170*/  @P0 BRA `(.L_x_40) ;  /* 0x00000010006c0947 */ /* 0x000fec0003800000 */
[----:B------:R-:W-:Y:S02]  /*1180*/  IADD3 R49, PT, PT, -R5, RZ, RZ ;  /* 0x000000ff05317210 */ /* 0x000fe40007ffe1ff */
[----:B------:R-:W-:Y:S02]  /*1190*/  PLOP3.LUT P0, PT, PT, PT, PT, 0x80, 0x8 ;  /* 0x000000000008781c */ /* 0x000fe40003f0f070 */
[----:B------:R-:W-:-:S13]  /*11a0*/  ISETP.GT.AND P1, PT, R49, 0x3, PT ;  /* 0x000000033100780c */ /* 0x000fda0003f24270 */
[----:B------:R-:W-:Y:S05]  /*11b0*/  @!P1 BRA `(.L_x_41) ;  /* 0x0000000800d89947 */ /* 0x000fea0003800000 */
[----:B------:R-:W-:-:S13]  /*11c0*/  PLOP3.LUT P0, PT, PT, PT, PT, 0x8, 0x80 ;  /* 0x000000000080781c */ /* 0x000fda0003f0e170 */
.L_x_42:
[----:B------:R-:W-:Y:S01]  /*11d0*/  LDS R56, [R39+-0x80] ;  /* 0xffff800027387984 */ /* 0x000fe20000000800 */
[----:B------:R-:W-:-:S03]  /*11e0*/  IADD3 R5, PT, PT, R5, 0x4, RZ ;  /* 0x0000000405057810 */ /* 0x000fc60007ffe0ff */
[----:B------:R-:W0:Y:S01]  /*11f0*/  LDS R58, [R40+-0x80] ;  /* 0xffff8000283a7984 */ /* 0x000e220000000800 */
[----:B------:R-:W-:-:S03]  /*1200*/  ISETP.GE.AND P1, PT, R5, -0x3, PT ;  /* 0xfffffffd0500780c */ /* 0x000fc60003f26270 */
[----:B------:R-:W1:Y:S04]  /*1210*/  LDS R55, [R39+-0x60] ;  /* 0xffffa00027377984 */ /* 0x000e680000000800 */
[----:B------:R-:W2:Y:S04]  /*1220*/  LDS R54, [R39+-0x40] ;  /* 0xffffc00027367984 */ /* 0x000ea80000000800 */
[----:B------:R-:W3:Y:S04]  /*1230*/  LDS R53, [R39+-0x20] ;  /* 0xffffe00027357984 */ /* 0x000ee80000000800 */
[----:B------:R-:W4:Y:S04]  /*1240*/  LDS R52, [R39] ;  /* 0x0000000027347984 */ /* 0x000f280000000800 */
[----:B------:R-:W5:Y:S04]  /*1250*/  LDS R51, [R39+0x20] ;  /* 0x0000200027337984 */ /* 0x000f680000000800 */
[----:B------:R-:W5:Y:S04]  /*1260*/  LDS R50, [R39+0x40] ;  /* 0x0000400027327984 */ /* 0x000f680000000800 */
[----:B------:R-:W5:Y:S04]  /*1270*/  LDS R49, [R39+0x60] ;  /* 0x0000600027317984 */ /* 0x000f680000000800 */
[----:B------:R-:W5:Y:S01]  /*1280*/  LDS R57, [R40+-0x40] ;  /* 0xffffc00028397984 */ /* 0x000f620000000800 */
[-C--:B0-----:R-:W-:Y:S01]  /*1290*/  FFMA R22, R56, R58.reuse, R22 ;  /* 0x0000003a38167223 */ /* 0x081fe20000000016 */
[-C--:B-1----:R-:W-:Y:S01]  /*12a0*/  FFMA R21, R55, R58.reuse, R21 ;  /* 0x0000003a37157223 */ /* 0x082fe20000000015 */
[-C--:B--2---:R-:W-:Y:S01]  /*12b0*/  FFMA R20, R54, R58.reuse, R20 ;  /* 0x0000003a36147223 */ /* 0x084fe20000000014 */
[-C--:B---3--:R-:W-:Y:S01]  /*12c0*/  FFMA R19, R53, R58.reuse, R19 ;  /* 0x0000003a35137223 */ /* 0x088fe20000000013 */
[-C--:B----4-:R-:W-:Y:S01]  /*12d0*/  FFMA R18, R52, R58.reuse, R18 ;  /* 0x0000003a34127223 */ /* 0x090fe20000000012 */
[-C--:B-----5:R-:W-:Y:S01]  /*12e0*/  FFMA R17, R51, R58.reuse, R17 ;  /* 0x0000003a33117223 */ /* 0x0a0fe20000000011 */
[-C--:B------:R-:W-:Y:S01]  /*12f0*/  FFMA R16, R50, R58.reuse, R16 ;  /* 0x0000003a32107223 */ /* 0x080fe20000000010 */
[----:B------:R-:W-:-:S02]  /*1300*/  FFMA R15, R49, R58, R15 ;  /* 0x0000003a310f7223 */ /* 0x000fc4000000000f */
[----:B------:R-:W0:Y:S01]  /*1310*/  LDS R58, [R40] ;  /* 0x00000000283a7984 */ /* 0x000e220000000800 */
[-C--:B------:R-:W-:Y:S01]  /*1320*/  FFMA R14, R56, R57.reuse, R14 ;  /* 0x00000039380e7223 */ /* 0x080fe2000000000e */
[-C--:B------:R-:W-:Y:S01]  /*1330*/  FFMA R13, R55, R57.reuse, R13 ;  /* 0x00000039370d7223 */ /* 0x080fe2000000000d */
[-C--:B------:R-:W-:Y:S01]  /*1340*/  FFMA R12, R54, R57.reuse, R12 ;  /* 0x00000039360c7223 */ /* 0x080fe2000000000c */
[-C--:B------:R-:W-:Y:S01]  /*1350*/  FFMA R11, R53, R57.reuse, R11 ;  /* 0x00000039350b7223 */ /* 0x080fe2000000000b */
[-C--:B------:R-:W-:Y:S01]  /*1360*/  FFMA R10, R52, R57.reuse, R10 ;  /* 0x00000039340a7223 */ /* 0x080fe2000000000a */
[-C--:B------:R-:W-:Y:S01]  /*1370*/  FFMA R9, R51, R57.reuse, R9 ;  /* 0x0000003933097223 */ /* 0x080fe20000000009 */
[-C--:B------:R-:W-:Y:S01]  /*1380*/  FFMA R8, R50, R57.reuse, R8 ;  /* 0x0000003932087223 */ /* 0x080fe20000000008 */
[----:B------:R-:W-:Y:S02]  /*1390*/  FFMA R7, R49, R57, R7 ;  /* 0x0000003931077223 */ /* 0x000fe40000000007 */
[----:B------:R-:W1:Y:S01]  /*13a0*/  LDS R57, [R40+0x40] ;  /* 0x0000400028397984 */ /* 0x000e620000000800 */
[-C--:B0-----:R-:W-:Y:S01]  /*13b0*/  FFMA R6, R56, R58.reuse, R6 ;  /* 0x0000003a38067223 */ /* 0x081fe20000000006 */
[-C--:B------:R-:W-:Y:S01]  /*13c0*/  FFMA R4, R55, R58.reuse, R4 ;  /* 0x0000003a37047223 */ /* 0x080fe20000000004 */
[-C--:B------:R-:W-:Y:S01]  /*13d0*/  FFMA R35, R54, R58.reuse, R35 ;  /* 0x0000003a36237223 */ /* 0x080fe20000000023 */
[-C--:B------:R-:W-:Y:S01]  /*13e0*/  FFMA R34, R53, R58.reuse, R34 ;  /* 0x0000003a35227223 */ /* 0x080fe20000000022 */
[-C--:B------:R-:W-:Y:S01]  /*13f0*/  FFMA R33, R52, R58.reuse, R33 ;  /* 0x0000003a34217223 */ /* 0x080fe20000000021 */
[-C--:B------:R-:W-:Y:S01]  /*1400*/  FFMA R32, R51, R58.reuse, R32 ;  /* 0x0000003a33207223 */ /* 0x080fe20000000020 */
[-C--:B------:R-:W-:Y:S01]  /*1410*/  FFMA R31, R50, R58.reuse, R31 ;  /* 0x0000003a321f7223 */ /* 0x080fe2000000001f */
[----:B------:R-:W-:-:S02]  /*1420*/  FFMA R30, R49, R58, R30 ;  /* 0x0000003a311e7223 */ /* 0x000fc4000000001e */
[----:B------:R-:W-:Y:S01]  /*1430*/  LDS R58, [R40+0x80] ;  /* 0x00008000283a7984 */ /* 0x000fe20000000800 */
[-C--:B-1----:R-:W-:Y:S01]  /*1440*/  FFMA R41, R56, R57.reuse, R41 ;  /* 0x0000003938297223 */ /* 0x082fe20000000029 */
[-C--:B------:R-:W-:Y:S01]  /*1450*/  FFMA R42, R55, R57.reuse, R42 ;  /* 0x00000039372a7223 */ /* 0x080fe2000000002a */
[-C--:B------:R-:W-:Y:S01]  /*1460*/  FFMA R43, R54, R57.reuse, R43 ;  /* 0x00000039362b7223 */ /* 0x080fe2000000002b */
[-C--:B------:R-:W-:Y:S01]  /*1470*/  FFMA R44, R53, R57.reuse, R44 ;  /* 0x00000039352c7223 */ /* 0x080fe2000000002c */
[-C--:B------:R-:W-:Y:S01]  /*1480*/  FFMA R45, R52, R57.reuse, R45 ;  /* 0x00000039342d7223 */ /* 0x080fe2000000002d */
[-C--:B------:R-:W-:Y:S01]  /*1490*/  FFMA R46, R51, R57.reuse, R46 ;  /* 0x00000039332e7223 */ /* 0x080fe2000000002e */
[-C--:B------:R-:W-:Y:S01]  /*14a0*/  FFMA R47, R50, R57.reuse, R47 ;  /* 0x00000039322f7223 */ /* 0x080fe2000000002f */
        /* <DEDUP_REMOVED lines=18> */
[----:B------:R-:W0:Y:S01]  /*15d0*/  LDS R58, [R40+0x100] ;  /* 0x00010000283a7984 */ /* 0x000e220000000800 */
        /* <DEDUP_REMOVED lines=77> */
[----:B------:R0:W5:Y:S04]  /*1ab0*/  LDS R49, [R39+0x360] ;  /* 0x0003600027317984 */ /* 0x0001680000000800 */
[----:B------:R-:W5:Y:S01]  /*1ac0*/  LDS R57, [R40+0x2c0] ;  /* 0x0002c00028397984 */ /* 0x000f620000000800 */
[----:B0-----:R-:W-:Y:S01]  /*1ad0*/  IADD3 R39, PT, PT, R39, 0x400, RZ ;  /* 0x0000040027277810 */ /* 0x001fe20007ffe0ff */
[-C--:B------:R-:W-:Y:S01]  /*1ae0*/  FFMA R22, R56, R58.reuse, R22 ;  /* 0x0000003a38167223 */ /* 0x080fe20000000016 */
        /* <DEDUP_REMOVED lines=16> */
[----:B------:R1:W2:Y:S02]  /*1bf0*/  LDS R57, [R40+0x340] ;  /* 0x0003400028397984 */ /* 0x0002a40000000800 */
[----:B-1----:R-:W-:Y:S01]  /*1c00*/  IADD3 R40, PT, PT, R40, 0x400, RZ ;  /* 0x0000040028287810 */ /* 0x002fe20007ffe0ff */
[-C--:B0-----:R-:W-:Y:S01]  /*1c10*/  FFMA R6, R56, R58.reuse, R6 ;  /* 0x0000003a38067223 */ /* 0x081fe20000000006 */
[-C--:B------:R-:W-:Y:S01]  /*1c20*/  FFMA R4, R55, R58.reuse, R4 ;  /* 0x0000003a37047223 */ /* 0x080fe20000000004 */
[-C--:B------:R-:W-:Y:S01]  /*1c30*/  FFMA R35, R54, R58.reuse, R35 ;  /* 0x0000003a36237223 */ /* 0x080fe20000000023 */
[-C--:B------:R-:W-:Y:S01]  /*1c40*/  FFMA R34, R53, R58.reuse, R34 ;  /* 0x0000003a35227223 */ /* 0x080fe20000000022 */
[-C--:B------:R-:W-:Y:S01]  /*1c50*/  FFMA R33, R52, R58.reuse, R33 ;  /* 0x0000003a34217223 */ /* 0x080fe20000000021 */
[-C--:B------:R-:W-:Y:S01]  /*1c60*/  FFMA R32, R51, R58.reuse, R32 ;  /* 0x0000003a33207223 */ /* 0x080fe20000000020 */
[-C--:B------:R-:W-:Y:S01]  /*1c70*/  FFMA R31, R50, R58.reuse, R31 ;  /* 0x0000003a321f7223 */ /* 0x080fe2000000001f */
[----:B------:R-:W-:Y:S01]  /*1c80*/  FFMA R30, R49, R58, R30 ;  /* 0x0000003a311e7223 */ /* 0x000fe2000000001e */
[-C--:B--2---:R-:W-:Y:S01]  /*1c90*/  FFMA R41, R56, R57.reuse, R41 ;  /* 0x0000003938297223 */ /* 0x084fe20000000029 */
[-C--:B------:R-:W-:Y:S01]  /*1ca0*/  FFMA R42, R55, R57.reuse, R42 ;  /* 0x00000039372a7223 */ /* 0x080fe2000000002a */
[-C--:B------:R-:W-:Y:S01]  /*1cb0*/  FFMA R43, R54, R57.reuse, R43 ;  /* 0x00000039362b7223 */ /* 0x080fe2000000002b */
[-C--:B------:R-:W-:Y:S01]  /*1cc0*/  FFMA R44, R53, R57.reuse, R44 ;  /* 0x00000039352c7223 */ /* 0x080fe2000000002c */
[-C--:B------:R-:W-:Y:S01]  /*1cd0*/  FFMA R45, R52, R57.reuse, R45 ;  /* 0x00000039342d7223 */ /* 0x080fe2000000002d */
[-C--:B------:R-:W-:Y:S01]  /*1ce0*/  FFMA R46, R51, R57.reuse, R46 ;  /* 0x00000039332e7223 */ /* 0x080fe2000000002e */
[-C--:B------:R-:W-:Y:S01]  /*1cf0*/  FFMA R47, R50, R57.reuse, R47 ;  /* 0x00000039322f7223 */ /* 0x080fe2000000002f */
[----:B------:R-:W-:Y:S01]  /*1d00*/  FFMA R48, R49, R57, R48 ;  /* 0x0000003931307223 */ /* 0x000fe20000000030 */
[----:B------:R-:W-:Y:S06]  /*1d10*/  @!P1 BRA `(.L_x_42) ;  /* 0xfffffff4002c9947 */ /* 0x000fec000383ffff */
.L_x_41:
[----:B------:R-:W-:-:S04]  /*1d20*/  IADD3 R49, PT, PT, -R5, RZ, RZ ;  /* 0x000000ff05317210 */ /* 0x000fc80007ffe1ff */
[----:B------:R-:W-:-:S13]  /*1d30*/  ISETP.GT.AND P1, PT, R49, 0x1, PT ;  /* 0x000000013100780c */ /* 0x000fda0003f24270 */
[----:B------:R-:W-:Y:S05]  /*1d40*/  @!P1 BRA `(.L_x_43) ;  /* 0x0000000400709947 */ /* 0x000fea0003800000 */
[----:B------:R-:W-:Y:S01]  /*1d50*/  LDS R56, [R39+-0x80] ;  /* 0xffff800027387984 */ /* 0x000fe20000000800 */
[----:B------:R-:W-:Y:S02]  /*1d60*/  PLOP3.LUT P0, PT, PT, PT, PT, 0x8, 0x80 ;  /* 0x000000000080781c */ /* 0x000fe40003f0e170 */
[----:B------:R-:W-:Y:S01]  /*1d70*/  IADD3 R5, PT, PT, R5, 0x2, RZ ;  /* 0x0000000205057810 */ /* 0x000fe20007ffe0ff */
[----:B------:R-:W0:Y:S04]  /*1d80*/  LDS R58, [R40+-0x80] ;  /* 0xffff8000283a7984 */ /* 0x000e280000000800 */
        /* <DEDUP_REMOVED lines=87> */
[----:B------:R-:W-:-:S07]  /*2300*/  FFMA R48, R56, R57, R48 ;  /* 0x0000003938307223 */ /* 0x000fce0000000030 */
.L_x_43:
[----:B------:R-:W-:-:S13]  /*2310*/  ISETP.NE.OR P0, PT, R5, RZ, P0 ;  /* 0x000000ff0500720c */ /* 0x000fda0000705670 */
[----:B------:R-:W-:Y:S05]  /*2320*/  @!P0 BRA `(.L_x_39) ;  /* 0x0000000000c48947 */ /* 0x000fea0003800000 */
.L_x_40:
[----:B------:R-:W-:Y:S01]  /*2330*/  LDS R57, [R39+-0x80] ;  /* 0xffff800027397984 */ /* 0x000fe20000000800 */
[----:B------:R-:W-:-:S03]  /*2340*/  IADD3 R5, PT, PT, R5, 0x1, RZ ;  /* 0x0000000105057810 */ /* 0x000fc60007ffe0ff */
[----:B------:R-:W0:Y:S01]  /*2350*/  LDS R56, [R40+-0x80] ;  /* 0xffff800028387984 */ /* 0x000e220000000800 */
[----:B------:R-:W-:-:S03]  /*2360*/  ISETP.NE.AND P0, PT, R5, RZ, PT ;  /* 0x000000ff0500720c */ /* 0x000fc60003f05270 */
[----:B------:R-:W1:Y:S04]  /*2370*/  LDS R55, [R39+-0x60] ;  /* 0xffffa00027377984 */ /* 0x000e680000000800 */
[----:B------:R-:W2:Y:S04]  /*2380*/  LDS R54, [R39+-0x40] ;  /* 0xffffc00027367984 */ /* 0x000ea80000000800 */
[----:B------:R-:W3:Y:S04]  /*2390*/  LDS R53, [R39+-0x20] ;  /* 0xffffe00027357984 */ /* 0x000ee80000000800 */
[----:B------:R-:W4:Y:S04]  /*23a0*/  LDS R52, [R39] ;  /* 0x0000000027347984 */ /* 0x000f280000000800 */
[----:B------:R-:W5:Y:S04]  /*23b0*/  LDS R51, [R39+0x20] ;  /* 0x0000200027337984 */ /* 0x000f680000000800 */
[----:B------:R-:W5:Y:S04]  /*23c0*/  LDS R50, [R39+0x40] ;  /* 0x0000400027327984 */ /* 0x000f680000000800 */
[----:B------:R0:W5:Y:S04]  /*23d0*/  LDS R49, [R39+0x60] ;  /* 0x0000600027317984 */ /* 0x0001680000000800 */
[----:B------:R-:W5:Y:S01]  /*23e0*/  LDS R58, [R40+-0x40] ;  /* 0xffffc000283a7984 */ /* 0x000f620000000800 */
        /* <DEDUP_REMOVED lines=36> */
[----:B------:R-:W-:Y:S06]  /*2630*/  @P0 BRA `(.L_x_40) ;  /* 0xfffffffc003c0947 */ /* 0x000fec000383ffff */
.L_x_39:
[----:B------:R-:W-:Y:S01]  /*2640*/  BAR.SYNC.DEFER_BLOCKING 0x0 ;  /* 0x0000000000007b1d */ /* 0x000fe20000010000 */
[----:B------:R-:W-:-:S05]  /*2650*/  UISETP.GE.AND UP0, UPT, UR8, UR9, UPT ;  /* 0x000000090800728c */ /* 0x000fca000bf06270 */
[----:B------:R-:W-:-:S04]  /*2660*/  UMOV UR4, UR8 ;  /* 0x0000000800047c82 */ /* 0x000fc80008000000 */
[----:B------:R-:W-:Y:S05]  /*2670*/  BRA.U !UP0, `(.L_x_44) ;  /* 0xffffffe108dc7547 */ /* 0x000fea000b83ffff */
.L_x_34:
[----:B01----:R-:W0:Y:S01]  /*2680*/  LDC.64 R38, c[0x0][0x380] ;  /* 0x0000e000ff267b82 */ /* 0x003e220000000a00 */
[----:B------:R-:W1:Y:S07]  /*2690*/  LDCU UR6, c[0x0][0x398] ;  /* 0x00007300ff0677ac */ /* 0x000e6e0008000800 */
[----:B------:R-:W2:Y:S08]  /*26a0*/  LDC R0, c[0x0][0x3cc] ;  /* 0x0000f300ff007b82 */ /* 0x000eb00000000800 */
[----:B------:R-:W3:Y:S01]  /*26b0*/  LDC R5, c[0x0][0x3d0] ;  /* 0x0000f400ff057b82 */ /* 0x000ee20000000800 */
[----:B-1----:R-:W-:-:S04]  /*26c0*/  IMAD R23, R23, UR6, R2 ;  /* 0x0000000617177c24 */ /* 0x002fc8000f8e0202 */
[----:B0-----:R-:W-:-:S05]  /*26d0*/  IMAD.WIDE R38, R23, 0x4, R38 ;  /* 0x0000000417267825 */ /* 0x001fca00078e0226 */
[----:B------:R0:W-:Y:S01]  /*26e0*/  STG.E desc[UR10][R38.64], R22 ;  /* 0x0000001626007986 */ /* 0x0001e2000c10190a */
[----:B--2---:R-:W-:-:S05]  /*26f0*/  IMAD.WIDE R36, R0, 0x4, R38 ;  /* 0x0000000400247825 */ /* 0x004fca00078e0226 */
[----:B------:R-:W-:Y:S01]  /*2700*/  STG.E desc[UR10][R36.64], R14 ;  /* 0x0000000e24007986 */ /* 0x000fe2000c10190a */
[----:B------:R-:W-:-:S04]  /*2710*/  IMAD.WIDE R28, R0, 0x4, R36 ;  /* 0x00000004001c7825 */ /* 0x000fc800078e0224 */
[----:B---3--:R-:W-:Y:S01]  /*2720*/  IMAD.WIDE R26, R5, 0x4, R38 ;  /* 0x00000004051a7825 */ /* 0x008fe200078e0226 */
[----:B------:R1:W-:Y:S03]  /*2730*/  STG.E desc[UR10][R28.64], R6 ;  /* 0x000000061c007986 */ /* 0x0003e6000c10190a */
[----:B0-----:R-:W-:-:S04]  /*2740*/  IMAD.WIDE R22, R0, 0x4, R28 ;  /* 0x0000000400167825 */ /* 0x001fc800078e021c */
[C-C-:B------:R-:W-:Y:S01]  /*2750*/  IMAD.WIDE R24, R0.reuse, 0x4, R26.reuse ;  /* 0x0000000400187825 */ /* 0x140fe200078e021a */
[----:B------:R-:W-:Y:S03]  /*2760*/  STG.E desc[UR10][R22.64], R41 ;  /* 0x0000002916007986 */ /* 0x000fe6000c10190a */
[C---:B------:R-:W-:Y:S01]  /*2770*/  IMAD.WIDE R2, R5.reuse, 0x4, R26 ;  /* 0x0000000405027825 */ /* 0x040fe200078e021a */
[----:B------:R0:W-:Y:S03]  /*2780*/  STG.E desc[UR10][R26.64], R21 ;  /* 0x000000151a007986 */ /* 0x0001e6000c10190a */
[C---:B------:R-:W-:Y:S01]  /*2790*/  IMAD.WIDE R38, R0.reuse, 0x4, R24 ;  /* 0x0000000400267825 */ /* 0x040fe200078e0218 */
[----:B------:R-:W-:Y:S03]  /*27a0*/  STG.E desc[UR10][R24.64], R13 ;  /* 0x0000000d18007986 */ /* 0x000fe6000c10190a */
[--C-:B-1----:R-:W-:Y:S01]  /*27b0*/  IMAD.WIDE R28, R5, 0x4, R2.reuse ;  /* 0x00000004051c7825 */ /* 0x102fe200078e0202 */
[----:B------:R1:W-:Y:S03]  /*27c0*/  STG.E desc[UR10][R38.64], R4 ;  /* 0x0000000426007986 */ /* 0x0003e6000c10190a */
[----:B------:R-:W-:-:S04]  /*27d0*/  IMAD.WIDE R36, R0, 0x4, R2 ;  /* 0x0000000400247825 */ /* 0x000fc800078e0202 */
[----:B0-----:R-:W-:-:S04]  /*27e0*/  IMAD.WIDE R26, R0, 0x4, R38 ;  /* 0x00000004001a7825 */ /* 0x001fc800078e0226 */
[--C-:B------:R-:W-:Y:S01]  /*27f0*/  IMAD.WIDE R22, R5, 0x4, R28.reuse ;  /* 0x0000000405167825 */ /* 0x100fe200078e021c */
[----:B------:R-:W-:Y:S03]  /*2800*/  STG.E desc[UR10][R26.64], R42 ;  /* 0x0000002a1a007986 */ /* 0x000fe6000c10190a */
[C---:B-1----:R-:W-:Y:S01]  /*2810*/  IMAD.WIDE R38, R0.reuse, 0x4, R28 ;  /* 0x0000000400267825 */ /* 0x042fe200078e021c */
[----:B------:R0:W-:Y:S03]  /*2820*/  STG.E desc[UR10][R2.64], R20 ;  /* 0x0000001402007986 */ /* 0x0001e6000c10190a */
[C---:B------:R-:W-:Y:S01]  /*2830*/  IMAD.WIDE R24, R0.reuse, 0x4, R36 ;  /* 0x0000000400187825 */ /* 0x040fe200078e0224 */
[----:B------:R1:W-:Y:S03]  /*2840*/  STG.E desc[UR10][R36.64], R12 ;  /* 0x0000000c24007986 */ /* 0x0003e6000c10190a */
[C---:B------:R-:W-:Y:S01]  /*2850*/  IMAD.WIDE R50, R0.reuse, 0x4, R22 ;  /* 0x0000000400327825 */ /* 0x040fe200078e0216 */
[----:B------:R2:W-:Y:S03]  /*2860*/  STG.E desc[UR10][R24.64], R35 ;  /* 0x0000002318007986 */ /* 0x0005e6000c10190a */
[----:B------:R-:W-:-:S04]  /*2870*/  IMAD.WIDE R40, R0, 0x4, R38 ;  /* 0x0000000400287825 */ /* 0x000fc800078e0226 */
[----:B0-----:R-:W-:-:S04]  /*2880*/  IMAD.WIDE R2, R5, 0x4, R22 ;  /* 0x0000000405027825 */ /* 0x001fc800078e0216 */
[----:B------:R-:W-:-:S04]  /*2890*/  IMAD.WIDE R20, R0, 0x4, R24 ;  /* 0x0000000400147825 */ /* 0x000fc800078e0218 */
[C-C-:B------:R-:W-:Y:S01]  /*28a0*/  IMAD.WIDE R52, R5.reuse, 0x4, R2.reuse ;  /* 0x0000000405347825 */ /* 0x140fe200078e0202 */
[----:B------:R-:W-:Y:S03]  /*28b0*/  STG.E desc[UR10][R20.64], R43 ;  /* 0x0000002b14007986 */ /* 0x000fe6000c10190a */
[C---:B-1----:R-:W-:Y:S01]  /*28c0*/  IMAD.WIDE R12, R0.reuse, 0x4, R2 ;  /* 0x00000004000c7825 */ /* 0x042fe200078e0202 */
[----:B------:R0:W-:Y:S03]  /*28d0*/  STG.E desc[UR10][R28.64], R19 ;  /* 0x000000131c007986 */ /* 0x0001e6000c10190a */
[C---:B------:R-:W-:Y:S01]  /*28e0*/  IMAD.WIDE R26, R0.reuse, 0x4, R50 ;  /* 0x00000004001a7825 */ /* 0x040fe200078e0232 */
[----:B------:R-:W-:Y:S03]  /*28f0*/  STG.E desc[UR10][R38.64], R11 ;  /* 0x0000000b26007986 */ /* 0x000fe6000c10190a */
[----:B------:R-:W-:Y:S01]  /*2900*/  IMAD.WIDE R4, R5, 0x4, R52 ;  /* 0x0000000405047825 */ /* 0x000fe200078e0234 */
[----:B------:R1:W-:Y:S03]  /*2910*/  STG.E desc[UR10][R40.64], R34 ;  /* 0x0000002228007986 */ /* 0x0003e6000c10190a */
[----:B------:R-:W-:-:S04]  /*2920*/  IMAD.WIDE R54, R0, 0x4, R40 ;  /* 0x0000000400367825 */ /* 0x000fc800078e0228 */
[C---:B--2---:R-:W-:Y:S01]  /*2930*/  IMAD.WIDE R24, R0.reuse, 0x4, R52 ;  /* 0x0000000400187825 */ /* 0x044fe200078e0234 */
[----:B------:R-:W-:Y:S03]  /*2940*/  STG.E desc[UR10][R54.64], R44 ;  /* 0x0000002c36007986 */ /* 0x000fe6000c10190a */
[C---:B0-----:R-:W-:Y:S01]  /*2950*/  IMAD.WIDE R28, R0.reuse, 0x4, R12 ;  /* 0x00000004001c7825 */ /* 0x041fe200078e020c */
[----:B------:R0:W-:Y:S03]  /*2960*/  STG.E desc[UR10][R22.64], R18 ;  /* 0x0000001216007986 */ /* 0x0001e6000c10190a */
[C---:B------:R-:W-:Y:S01]  /*2970*/  IMAD.WIDE R36, R0.reuse, 0x4, R26 ;  /* 0x0000000400247825 */ /* 0x040fe200078e021a */
[----:B------:R2:W-:Y:S03]  /*2980*/  STG.E desc[UR10][R50.64], R10 ;  /* 0x0000000a32007986 */ /* 0x0005e6000c10190a */
[C---:B------:R-:W-:Y:S01]  /*2990*/  IMAD.WIDE R20, R0.reuse, 0x4, R4 ;  /* 0x0000000400147825 */ /* 0x040fe200078e0204 */
[----:B------:R-:W-:Y:S03]  /*29a0*/  STG.E desc[UR10][R26.64], R33 ;  /* 0x000000211a007986 */ /* 0x000fe6000c10190a */
[C---:B-1----:R-:W-:Y:S01]  /*29b0*/  IMAD.WIDE R34, R0.reuse, 0x4, R24 ;  /* 0x0000000400227825 */ /* 0x042fe200078e0218 */
[----:B------:R-:W-:Y:S03]  /*29c0*/  STG.E desc[UR10][R36.64], R45 ;  /* 0x0000002d24007986 */ /* 0x000fe6000c10190a */
[C---:B0-----:R-:W-:Y:S01]  /*29d0*/  IMAD.WIDE R18, R0.reuse, 0x4, R28 ;  /* 0x0000000400127825 */ /* 0x041fe200078e021c */
[----:B------:R-:W-:Y:S03]  /*29e0*/  STG.E desc[UR10][R2.64], R17 ;  /* 0x0000001102007986 */ /* 0x000fe6000c10190a */
[C---:B------:R-:W-:Y:S01]  /*29f0*/  IMAD.WIDE R38, R0.reuse, 0x4, R20 ;  /* 0x0000000400267825 */ /* 0x040fe200078e0214 */
[----:B------:R-:W-:Y:S03]  /*2a00*/  STG.E desc[UR10][R12.64], R9 ;  /* 0x000000090c007986 */ /* 0x000fe6000c10190a */
[C---:B------:R-:W-:Y:S01]  /*2a10*/  IMAD.WIDE R22, R0.reuse, 0x4, R34 ;  /* 0x0000000400167825 */ /* 0x040fe200078e0222 */
[----:B------:R-:W-:Y:S03]  /*2a20*/  STG.E desc[UR10][R28.64], R32 ;  /* 0x000000201c007986 */ /* 0x000fe6000c10190a */
[----:B--2---:R-:W-:Y:S01]  /*2a30*/  IMAD.WIDE R10, R0, 0x4, R38 ;  /* 0x00000004000a7825 */ /* 0x004fe200078e0226 */
[----:B------:R-:W-:Y:S04]  /*2a40*/  STG.E desc[UR10][R18.64], R46 ;  /* 0x0000002e12007986 */ /* 0x000fe8000c10190a */
[----:B------:R-:W-:Y:S04]  /*2a50*/  STG.E desc[UR10][R52.64], R16 ;  /* 0x0000001034007986 */ /* 0x000fe8000c10190a */
[----:B------:R-:W-:Y:S04]  /*2a60*/  STG.E desc[UR10][R24.64], R8 ;  /* 0x0000000818007986 */ /* 0x000fe8000c10190a */
[----:B------:R-:W-:Y:S04]  /*2a70*/  STG.E desc[UR10][R34.64], R31 ;  /* 0x0000001f22007986 */ /* 0x000fe8000c10190a */
[----:B------:R-:W-:Y:S04]  /*2a80*/  STG.E desc[UR10][R22.64], R47 ;  /* 0x0000002f16007986 */ /* 0x000fe8000c10190a */
[----:B------:R-:W-:Y:S04]  /*2a90*/  STG.E desc[UR10][R4.64], R15 ;  /* 0x0000000f04007986 */ /* 0x000fe8000c10190a */
[----:B------:R-:W-:Y:S04]  /*2aa0*/  STG.E desc[UR10][R20.64], R7 ;  /* 0x0000000714007986 */ /* 0x000fe8000c10190a */
[----:B------:R-:W-:Y:S04]  /*2ab0*/  STG.E desc[UR10][R38.64], R30 ;  /* 0x0000001e26007986 */ /* 0x000fe8000c10190a */
[----:B------:R-:W-:Y:S01]  /*2ac0*/  STG.E desc[UR10][R10.64], R48 ;  /* 0x000000300a007986 */ /* 0x000fe2000c10190a */
[----:B------:R-:W-:Y:S05]  /*2ad0*/  EXIT ;  /* 0x000000000000794d */ /* 0x000fea0003800000 */
.L_x_45:
        /* <DEDUP_REMOVED lines=10> */
.L_x_52:


//--------------------- .text._Z11kernel__1_1PfS_S_iiiiiiiiiiiiiiii --------------------------
	.section	.text._Z11kernel__1_1PfS_S_iiiiiiiiiiiiiiii,"ax",@progbits
	.align	128
        .global         _Z11kernel__1_1PfS_S_iiiiiiiiiiiiiiii
        .type           _Z11kernel__1_1PfS_S_iiiiiiiiiiiiiiii,@function
        .size           _Z11kernel__1_1PfS_S_iiiiiiiiiiiiiiii,(.L_x_53 - _Z11kernel__1_1PfS_S_iiiiiiiiiiiiiiii)
        .other          _Z11kernel__1_1PfS_S_iiiiiiiiiiiiiiii,@"STO_CUDA_ENTRY STV_DEFAULT"
_Z11kernel__1_1PfS_S_iiiiiiiiiiiiiiii:
.text._Z11kernel__1_1PfS_S_iiiiiiiiiiiiiiii:
[----:B------:R-:W-:Y:S08]  /*0000*/  LDC R1, c[0x0][0x37c] ;  /* 0x0000df00ff017b82 */ /* 0x000ff00000000800 */
[----:B------:R-:W0:Y:S01]  /*0010*/  LDC.64 R4, c[0x0][0x3b0] ;  /* 0x0000ec00ff047b82 */ /* 0x000e220000000a00 */
[----:B------:R-:W1:Y:S01]  /*0020*/  S2R R21, SR_TID.Y ;  /* 0x0000000000157919 */ /* 0x000e620000002200 */
[----:B------:R-:W2:Y:S01]  /*0030*/  LDCU UR6, c[0x0][0x39c] ;  /* 0x00007380ff0677ac */ /* 0x000ea20008000800 */
[----:B------:R-:W-:Y:S01]  /*0040*/  HFMA2 R50, -RZ, RZ, 0, 0 ;  /* 0x00000000ff327431 */ /* 0x000fe200000001ff */
[----:B------:R-:W-:Y:S01]  /*0050*/  CS2R R30, SRZ ;  /* 0x00000000001e7805 */ /* 0x000fe2000001ff00 */
[----:B------:R-:W-:Y:S01]  /*0060*/  HFMA2 R46, -RZ, RZ, 0, 0 ;  /* 0x00000000ff2e7431 */ /* 0x000fe200000001ff */
[----:B------:R-:W-:-:S02]  /*0070*/  CS2R R32, SRZ ;  /* 0x0000000000207805 */ /* 0x000fc4000001ff00 */
[----:B------:R-:W-:Y:S01]  /*0080*/  CS2R R14, SRZ ;  /* 0x00000000000e7805 */ /* 0x000fe2000001ff00 */
[----:B------:R-:W3:Y:S01]  /*0090*/  LDC.64 R2, c[0x0][0x3b8] ;  /* 0x0000ee00ff027b82 */ /* 0x000ee20000000a00 */
[----:B------:R-:W-:Y:S02]  /*00a0*/  MOV R49, RZ ;  /* 0x000000ff00317202 */ /* 0x000fe40000000f00 */
[----:B------:R-:W-:Y:S02]  /*00b0*/  CS2R R34, SRZ ;  /* 0x0000000000227805 */ /* 0x000fe4000001ff00 */
[----:B------:R-:W-:Y:S02]  /*00c0*/  CS2R R16, SRZ ;  /* 0x0000000000107805 */ /* 0x000fe4000001ff00 */
[----:B------:R-:W-:Y:S02]  /*00d0*/  CS2R R44, SRZ ;  /* 0x00000000002c7805 */ /* 0x000fe4000001ff00 */
[----:B------:R-:W-:-:S02]  /*00e0*/  MOV R36, RZ ;  /* 0x000000ff00247202 */ /* 0x000fc40000000f00 */
[----:B------:R-:W-:Y:S02]  /*00f0*/  CS2R R18, SRZ ;  /* 0x0000000000127805 */ /* 0x000fe4000001ff00 */
[----:B------:R-:W-:Y:S01]  /*0100*/  CS2R R42, SRZ ;  /* 0x00000000002a7805 */ /* 0x000fe2000001ff00 */
[----:B------:R-:W4:Y:S01]  /*0110*/  S2UR UR4, SR_CTAID.X ;  /* 0x00000000000479c3 */ /* 0x000f220000002500 */
[----:B------:R-:W-:Y:S01]  /*0120*/  MOV R20, RZ ;  /* 0x000000ff00147202 */ /* 0x000fe20000000f00 */
[----:B------:R-:W0:Y:S02]  /*0130*/  LDCU.64 UR8, c[0x0][0x358] ;  /* 0x00006b00ff0877ac */ /* 0x000e240008000a00 */
[----:B0-----:R-:W-:-:S05]  /*0140*/  IMAD R5, R5, R4, RZ ;  /* 0x0000000405057224 */ /* 0x001fca00078e02ff */
[----:B------:R-:W-:Y:S01]  /*0150*/  IABS R11, R5 ;  /* 0x00000005000b7213 */ /* 0x000fe20000000000 */
[----:B---3--:R-:W-:-:S04]  /*0160*/  IMAD R0, R5, R2, RZ ;  /* 0x0000000205007224 */ /* 0x008fc800078e02ff */
        /* <DEDUP_REMOVED lines=9> */
[----:B------:R3:W5:Y:S08]  /*0200*/  F2I.FTZ.U32.TRUNC.NTZ R3, R2 ;  /* 0x0000000200037305 */ /* 0x000770000021f000 */
[----:B0-----:R-:W0:Y:S01]  /*0210*/  MUFU.RCP R7, R7 ;  /* 0x0000000700077308 */ /* 0x001e220000001000 */
[----:B---3--:R-:W-:-:S02]  /*0220*/  HFMA2 R2, -RZ, RZ, 0, 0 ;  /* 0x00000000ff027431 */ /* 0x008fc400000001ff */
[----:B-----5:R-:W-:-:S04]  /*0230*/  IMAD R9, R9, R3, RZ ;  /* 0x0000000309097224 */ /* 0x020fc800078e02ff */
[----:B------:R-:W-:-:S06]  /*0240*/  IMAD.HI.U32 R3, R3, R9, R2 ;  /* 0x0000000903037227 */ /* 0x000fcc00078e0002 */
[----:B----4-:R-:W-:Y:S01]  /*0250*/  IMAD.HI.U32 R38, R3, UR4, RZ ;  /* 0x0000000403267c27 */ /* 0x010fe2000f8e00ff */
[----:B0-----:R-:W-:-:S04]  /*0260*/  IADD3 R2, PT, PT, R7, 0xffffffe, RZ ;  /* 0x0ffffffe07027810 */ /* 0x001fc80007ffe0ff */
[----:B------:R-:W-:-:S05]  /*0270*/  IADD3 R3, PT, PT, -R38, RZ, RZ ;  /* 0x000000ff26037210 */ /* 0x000fca0007ffe1ff */
[----:B------:R-:W-:-:S05]  /*0280*/  IMAD R3, R6, R3, UR4 ;  /* 0x0000000406037e24 */ /* 0x000fca000f8e0203 */
[----:B------:R-:W-:-:S13]  /*0290*/  ISETP.GE.U32.AND P0, PT, R3, R6, PT ;  /* 0x000000060300720c */ /* 0x000fda0003f06070 */
[----:B------:R-:W-:Y:S02]  /*02a0*/  @P0 IADD3 R3, PT, PT, -R6, R3, RZ ;  /* 0x0000000306030210 */ /* 0x000fe40007ffe1ff */
[----:B------:R-:W-:Y:S02]  /*02b0*/  @P0 IADD3 R38, PT, PT, R38, 0x1, RZ ;  /* 0x0000000126260810 */ /* 0x000fe40007ffe0ff */
[----:B------:R-:W-:Y:S02]  /*02c0*/  ISETP.GE.U32.AND P1, PT, R3, R6, PT ;  /* 0x000000060300720c */ /* 0x000fe40003f26070 */
[----:B------:R0:W3:Y:S02]  /*02d0*/  F2I.FTZ.U32.TRUNC.NTZ R3, R2 ;  /* 0x0000000200037305 */ /* 0x0000e4000021f000 */
[----:B0-----:R-:W-:-:S09]  /*02e0*/  MOV R2, RZ ;  /* 0x000000ff00027202 */ /* 0x001fd20000000f00 */
[----:B------:R-:W-:Y:S02]  /*02f0*/  @P1 IADD3 R38, PT, PT, R38, 0x1, RZ ;  /* 0x0000000126261810 */ /* 0x000fe40007ffe0ff */
[----:B------:R-:W-:Y:S02]  /*0300*/  @!P2 LOP3.LUT R38, RZ, R6, RZ, 0x33, !PT ;  /* 0x00000006ff26a212 */ /* 0x000fe400078e33ff */
[----:B---3--:R-:W-:Y:S02]  /*0310*/  IADD3 R9, PT, PT, RZ, -R3, RZ ;  /* 0x80000003ff097210 */ /* 0x008fe40007ffe0ff */
        /* <DEDUP_REMOVED lines=8> */
[----:B------:R-:W3:Y:S03]  /*03a0*/  I2F.RP R6, R11 ;  /* 0x0000000b00067306 */ /* 0x000ee60000209400 */
[----:B------:R-:W-:-:S04]  /*03b0*/  IMAD.HI.U32 R2, R2, R3, RZ ;  /* 0x0000000302027227 */ /* 0x000fc800078e00ff */
[----:B------:R-:W-:Y:S01]  /*03c0*/  IMAD R3, R2, R9, R3 ;  /* 0x0000000902037224 */ /* 0x000fe200078e0203 */
[----:B0-----:R-:W-:-:S04]  /*03d0*/  UISETP.GE.AND UP0, UPT, UR4, 0x1, UPT ;  /* 0x000000010400788c */ /* 0x001fc8000bf06270 */
[----:B------:R-:W-:Y:S01]  /*03e0*/  ISETP.GT.U32.AND P2, PT, R8, R3, PT ;  /* 0x000000030800720c */ /* 0x000fe20003f44070 */
[----:B---3--:R-:W0:-:S12]  /*03f0*/  MUFU.RCP R6, R6 ;  /* 0x0000000600067308 */ /* 0x008e180000001000 */
[-C--:B------:R-:W-:Y:S02]  /*0400*/  @!P2 IADD3 R3, PT, PT, R3, -R8.reuse, RZ ;  /* 0x800000080303a210 */ /* 0x080fe40007ffe0ff */
[----:B------:R-:W-:Y:S02]  /*0410*/  @!P2 IADD3 R2, PT, PT, R2, 0x1, RZ ;  /* 0x000000010202a810 */ /* 0x000fe40007ffe0ff */
[----:B------:R-:W-:Y:S02]  /*0420*/  ISETP.GE.U32.AND P0, PT, R3, R8, PT ;  /* 0x000000080300720c */ /* 0x000fe40003f06070 */
[----:B------:R-:W-:Y:S02]  /*0430*/  LOP3.LUT R3, R7, R0, RZ, 0x3c, !PT ;  /* 0x0000000007037212 */ /* 0x000fe400078e3cff */
[----:B------:R-:W-:Y:S02]  /*0440*/  ISETP.NE.AND P2, PT, R0, RZ, PT ;  /* 0x000000ff0000720c */ /* 0x000fe40003f45270 */
[----:B------:R-:W-:-:S02]  /*0450*/  ISETP.GE.AND P1, PT, R3, RZ, PT ;  /* 0x000000ff0300720c */ /* 0x000fc40003f26270 */
[----:B0-----:R-:W-:-:S04]  /*0460*/  IADD3 R8, PT, PT, R6, 0xffffffe, RZ ;  /* 0x0ffffffe06087810 */ /* 0x001fc80007ffe0ff */
[----:B------:R-:W0:Y:S01]  /*0470*/  F2I.FTZ.U32.TRUNC.NTZ R3, R8 ;  /* 0x0000000800037305 */ /* 0x000e22000021f000 */
[----:B------:R-:W-:-:S04]  /*0480*/  @P0 IADD3 R2, PT, PT, R2, 0x1, RZ ;  /* 0x0000000102020810 */ /* 0x000fc80007ffe0ff */
[----:B------:R-:W-:-:S04]  /*0490*/  MOV R9, R2 ;  /* 0x0000000200097202 */ /* 0x000fc80000000f00 */
[----:B------:R-:W-:Y:S02]  /*04a0*/  @!P1 IADD3 R9, PT, PT, -R9, RZ, RZ ;  /* 0x000000ff09099210 */ /* 0x000fe40007ffe1ff */
[----:B------:R-:W-:-:S04]  /*04b0*/  @!P2 LOP3.LUT R9, RZ, R0, RZ, 0x33, !PT ;  /* 0x00000000ff09a212 */ /* 0x000fc800078e33ff */
[C---:B------:R-:W-:Y:S02]  /*04c0*/  IADD3 R2, PT, PT, -R9.reuse, RZ, RZ ;  /* 0x000000ff09027210 */ /* 0x040fe40007ffe1ff */
[----:B0-----:R-:W-:Y:S02]  /*04d0*/  IADD3 R6, PT, PT, RZ, -R3, RZ ;  /* 0x80000003ff067210 */ /* 0x001fe40007ffe0ff */
        /* <DEDUP_REMOVED lines=12> */
[----:B------:R-:W0:Y:S03]  /*05a0*/  I2F.RP R6, R7 ;  /* 0x0000000700067306 */ /* 0x000e260000209400 */
        /* <DEDUP_REMOVED lines=12> */
[----:B------:R-:W-:-:S04]  /*0670*/  MOV R8, R2 ;  /* 0x0000000200087202 */ /* 0x000fc80000000f00 */
[----:B------:R-:W-:Y:S02]  /*0680*/  @!P1 IADD3 R8, PT, PT, -R8, RZ, RZ ;  /* 0x000000ff08089210 */ /* 0x000fe40007ffe1ff */
[----:B------:R-:W-:-:S04]  /*0690*/  @!P2 LOP3.LUT R8, RZ, R5, RZ, 0x33, !PT ;  /* 0x00000005ff08a212 */ /* 0x000fc800078e33ff */
[C---:B------:R-:W-:Y:S02]  /*06a0*/  IADD3 R0, PT, PT, -R8.reuse, RZ, RZ ;  /* 0x000000ff08007210 */ /* 0x040fe40007ffe1ff */
[----:B0-----:R-:W-:Y:S02]  /*06b0*/  IADD3 R2, PT, PT, RZ, -R3, RZ ;  /* 0x80000003ff027210 */ /* 0x001fe40007ffe0ff */
[----:B------:R-:W-:Y:S01]  /*06c0*/  SHF.L.U32 R26, R8, 0x3, RZ ;  /* 0x00000003081a7819 */ /* 0x000fe200000006ff */
[----:B------:R-:W-:Y:S01]  /*06d0*/  IMAD R11, R5, R0, R10 ;  /* 0x00000000050b7224 */ /* 0x000fe200078e020a */
[----:B------:R-:W-:Y:S01]  /*06e0*/  CS2R R8, SRZ ;  /* 0x0000000000087805 */ /* 0x000fe2000001ff00 */
[----:B------:R-:W-:Y:S02]  /*06f0*/  IMAD R5, R2, R7, RZ ;  /* 0x0000000702057224 */ /* 0x000fe400078e02ff */
[----:B------:R-:W-:Y:S01]  /*0700*/  HFMA2 R2, -RZ, RZ, 0, 0 ;  /* 0x00000000ff027431 */ /* 0x000fe200000001ff */
[----:B------:R-:W-:-:S02]  /*0710*/  IABS R0, R11 ;  /* 0x0000000b00007213 */ /* 0x000fc40000000000 */
[----:B------:R-:W-:-:S04]  /*0720*/  LOP3.LUT R6, R11, R4, RZ, 0x3c, !PT ;  /* 0x000000040b067212 */ /* 0x000fc800078e3cff */
[----:B------:R-:W-:Y:S01]  /*0730*/  ISETP.GE.AND P1, PT, R6, RZ, PT ;  /* 0x000000ff0600720c */ /* 0x000fe20003f26270 */
[----:B------:R-:W-:-:S06]  /*0740*/  IMAD.HI.U32 R2, R3, R5, R2 ;  /* 0x0000000503027227 */ /* 0x000fcc00078e0002 */
[----:B------:R-:W-:-:S05]  /*0750*/  IMAD.HI.U32 R5, R2, R0, RZ ;  /* 0x0000000002057227 */ /* 0x000fca00078e00ff */
[----:B------:R-:W-:-:S05]  /*0760*/  IADD3 R2, PT, PT, -R5, RZ, RZ ;  /* 0x000000ff05027210 */ /* 0x000fca0007ffe1ff */
[C---:B------:R-:W-:Y:S02]  /*0770*/  IMAD R2, R7.reuse, R2, R0 ;  /* 0x0000000207027224 */ /* 0x040fe400078e0200 */
[----:B------:R-:W0:Y:S03]  /*0780*/  S2R R0, SR_TID.X ;  /* 0x0000000000007919 */ /* 0x000e260000002100 */
[----:B------:R-:W-:-:S13]  /*0790*/  ISETP.GT.U32.AND P2, PT, R7, R2, PT ;  /* 0x000000020700720c */ /* 0x000fda0003f44070 */
[-C--:B------:R-:W-:Y:S02]  /*07a0*/  @!P2 IADD3 R2, PT, PT, R2, -R7.reuse, RZ ;  /* 0x800000070202a210 */ /* 0x080fe40007ffe0ff */
[----:B------:R-:W-:Y:S02]  /*07b0*/  @!P2 IADD3 R5, PT, PT, R5, 0x1, RZ ;  /* 0x000000010505a810 */ /* 0x000fe40007ffe0ff */
[----:B------:R-:W-:Y:S02]  /*07c0*/  ISETP.GE.U32.AND P0, PT, R2, R7, PT ;  /* 0x000000070200720c */ /* 0x000fe40003f06070 */
[----:B------:R-:W3:Y:S01]  /*07d0*/  LDC.64 R2, c[0x0][0x3a0] ;  /* 0x0000e800ff027b82 */ /* 0x000ee20000000a00 */
[----:B------:R-:W-:Y:S02]  /*07e0*/  ISETP.NE.AND P2, PT, R4, RZ, PT ;  /* 0x000000ff0400720c */ /* 0x000fe40003f45270 */
[----:B0-----:R-:W-:-:S08]  /*07f0*/  SHF.R.U32.HI R39, RZ, 0x4, R0 ;  /* 0x00000004ff277819 */ /* 0x001fd00000011600 */
[----:B------:R-:W-:Y:S02]  /*0800*/  @P0 IADD3 R5, PT, PT, R5, 0x1, RZ ;  /* 0x0000000105050810 */ /* 0x000fe40007ffe0ff */
[----:B------:R-:W-:Y:S02]  /*0810*/  IADD3 R6, PT, PT, R39, R38, RZ ;  /* 0x0000002627067210 */ /* 0x000fe40007ffe0ff */
[----:B------:R-:W-:Y:S02]  /*0820*/  MOV R12, R5 ;  /* 0x00000005000c7202 */ /* 0x000fe40000000f00 */
[----:B------:R-:W-:Y:S02]  /*0830*/  LOP3.LUT R37, R0, 0xf, RZ, 0xc0, !PT ;  /* 0x0000000f00257812 */ /* 0x000fe400078ec0ff */
[----:B------:R-:W-:Y:S02]  /*0840*/  @!P1 IADD3 R12, PT, PT, -R12, RZ, RZ ;  /* 0x000000ff0c0c9210 */ /* 0x000fe40007ffe1ff */
[----:B------:R-:W-:Y:S01]  /*0850*/  @!P2 LOP3.LUT R12, RZ, R4, RZ, 0x33, !PT ;  /* 0x00000004ff0ca212 */ /* 0x000fe200078e33ff */
[----:B---3--:R-:W-:-:S03]  /*0860*/  IMAD R5, R6, R3, R40 ;  /* 0x0000000306057224 */ /* 0x008fc600078e0228 */
[C---:B------:R-:W-:Y:S02]  /*0870*/  IADD3 R7, PT, PT, -R12.reuse, RZ, RZ ;  /* 0x000000ff0c077210 */ /* 0x040fe40007ffe1ff */
[----:B-1----:R-:W-:Y:S01]  /*0880*/  LEA R25, R12, R21, 0x3 ;  /* 0x000000150c197211 */ /* 0x002fe200078e18ff */
[----:B------:R-:W-:Y:S02]  /*0890*/  IMAD R22, R5, R2, R26 ;  /* 0x0000000205167224 */ /* 0x000fe400078e021a */
[----:B------:R-:W-:Y:S02]  /*08a0*/  HFMA2 R2, -RZ, RZ, 0, 0 ;  /* 0x00000000ff027431 */ /* 0x000fe400000001ff */
[----:B------:R-:W-:Y:S01]  /*08b0*/  IMAD R24, R4, R7, R11 ;  /* 0x0000000704187224 */ /* 0x000fe200078e020b */
[----:B------:R-:W-:Y:S02]  /*08c0*/  CS2R R4, SRZ ;  /* 0x0000000000047805 */ /* 0x000fe4000001ff00 */
[----:B------:R-:W-:-:S02]  /*08d0*/  CS2R R6, SRZ ;  /* 0x0000000000067805 */ /* 0x000fc4000001ff00 */
[----:B------:R-:W-:Y:S02]  /*08e0*/  CS2R R10, SRZ ;  /* 0x00000000000a7805 */ /* 0x000fe4000001ff00 */
[----:B------:R-:W-:Y:S01]  /*08f0*/  CS2R R12, SRZ ;  /* 0x00000000000c7805 */ /* 0x000fe2000001ff00 */
[----:B--2---:R-:W-:Y:S01]  /*0900*/  IMAD R22, R22, UR6, R25 ;  /* 0x0000000616167c24 */ /* 0x004fe2000f8e0219 */
[----:B------:R-:W-:Y:S01]  /*0910*/  LEA R23, R24, R37, 0x4 ;  /* 0x0000002518177211 */ /* 0x000fe200078e20ff */
[----:B------:R-:W-:Y:S06]  /*0920*/  BRA.U !UP0, `(.L_x_46) ;  /* 0x0000000d081c7547 */ /* 0x000fec000b800000 */
[----:B------:R-:W-:Y:S01]  /*0930*/  IMAD R24, R26, UR6, R25 ;  /* 0x000000061a187c24 */ /* 0x000fe2000f8e0219 */
[----:B------:R-:W0:Y:S01]  /*0940*/  S2UR UR5, SR_CgaCtaId ;  /* 0x00000000000579c3 */ /* 0x000e220000008800 */
[----:B------:R-:W1:Y:S01]  /*0950*/  LDCU UR7, c[0x0][0x398] ;  /* 0x00007300ff0777ac */ /* 0x000e620008000800 */
[----:B------:R-:W-:Y:S01]  /*0960*/  LEA R39, R39, R37, 0x4 ;  /* 0x0000002527277211 */ /* 0x000fe200078e20ff */
[----:B------:R-:W-:Y:S01]  /*0970*/  IMAD R38, R38, R3, R40 ;  /* 0x0000000326267224 */ /* 0x000fe200078e0228 */
[----:B------:R-:W-:Y:S01]  /*0980*/  IADD3 R25, PT, PT, R24, UR6, RZ ;  /* 0x0000000618197c10 */ /* 0x000fe2000fffe0ff */
[----:B------:R-:W-:Y:S01]  /*0990*/  UMOV UR4, 0x400 ;  /* 0x0000040000047882 */ /* 0x000fe20000000000 */
[----:B------:R-:W-:Y:S02]  /*09a0*/  MOV R30, RZ ;  /* 0x000000ff001e7202 */ /* 0x000fe40000000f00 */
[----:B------:R-:W-:-:S04]  /*09b0*/  IADD3 R26, PT, PT, R25, UR6, RZ ;  /* 0x00000006191a7c10 */ /* 0x000fc8000fffe0ff */
[----:B------:R-:W-:-:S04]  /*09c0*/  IADD3 R27, PT, PT, R26, UR6, RZ ;  /* 0x000000061a1b7c10 */ /* 0x000fc8000fffe0ff */
[----:B------:R-:W-:Y:S01]  /*09d0*/  IADD3 R28, PT, PT, R27, UR6, RZ ;  /* 0x000000061b1c7c10 */ /* 0x000fe2000fffe0ff */
[----:B-1----:R-:W-:-:S03]  /*09e0*/  IMAD R38, R38, UR7, R23 ;  /* 0x0000000726267c24 */ /* 0x002fc6000f8e0217 */
[----:B------:R-:W-:Y:S01]  /*09f0*/  IADD3 R29, PT, PT, R28, UR6, RZ ;  /* 0x000000061c1d7c10 */ /* 0x000fe2000fffe0ff */
[----:B0-----:R-:W-:-:S03]  /*0a00*/  ULEA UR4, UR5, UR4, 0x18 ;  /* 0x0000000405047291 */ /* 0x001fc6000f8ec0ff */
[----:B------:R-:W-:-:S04]  /*0a10*/  IADD3 R37, PT, PT, R29, UR6, RZ ;  /* 0x000000061d257c10 */ /* 0x000fc8000fffe0ff */
[----:B------:R-:W-:Y:S02]  /*0a20*/  IADD3 R40, PT, PT, R37, UR6, RZ ;  /* 0x0000000625287c10 */ /* 0x000fe4000fffe0ff */
[----:B------:R-:W-:Y:S01]  /*0a30*/  LEA R39, R39, UR4, 0x2 ;  /* 0x0000000427277c11 */ /* 0x000fe2000f8e10ff */
[----:B------:R-:W-:-:S06]  /*0a40*/  UMOV UR4, URZ ;  /* 0x000000ff00047c82 */ /* 0x000fcc0008000000 */
.L_x_48:
[----:B------:R-:W0:Y:S01]  /*0a50*/  LDC R48, c[0x0][0x3c4] ;  /* 0x0000f100ff307b82 */ /* 0x000e220000000800 */
[----:B------:R-:W1:Y:S01]  /*0a60*/  LDCU UR5, c[0x0][0x398] ;  /* 0x00007300ff0577ac */ /* 0x000e620008000800 */
[----:B------:R-:W-:Y:S01]  /*0a70*/  IADD3 R3, PT, PT, R21, UR4, RZ ;  /* 0x0000000415037c10 */ /* 0x000fe2000fffe0ff */
[----:B------:R-:W2:Y:S05]  /*0a80*/  LDCU UR7, c[0x0][0x3ac] ;  /* 0x00007580ff0777ac */ /* 0x000eaa0008000800 */
[----:B------:R-:W3:Y:S01]  /*0a90*/  LDC.64 R52, c[0x0][0x388] ;  /* 0x0000e200ff347b82 */ /* 0x000ee20000000a00 */
[----:B0-----:R-:W-:-:S05]  /*0aa0*/  IMAD R3, R3, R48, R38 ;  /* 0x0000003003037224 */ /* 0x001fca00078e0226 */
[----:B------:R-:W-:Y:S02]  /*0ab0*/  LEA R41, R48, R3, 0x3 ;  /* 0x0000000330297211 */ /* 0x000fe400078e18ff */
[C---:B-1----:R-:W-:Y:S01]  /*0ac0*/  IADD3 R47, PT, PT, R3.reuse, UR5, RZ ;  /* 0x00000005032f7c10 */ /* 0x042fe2000fffe0ff */
[----:B---3--:R-:W-:Y:S01]  /*0ad0*/  IMAD.WIDE.U32 R56, R3, 0x4, R52 ;  /* 0x0000000403387825 */ /* 0x008fe200078e0034 */
[----:B------:R-:W-:-:S03]  /*0ae0*/  IADD3 R58, PT, PT, R41, UR5, RZ ;  /* 0x00000005293a7c10 */ /* 0x000fc6000fffe0ff */
[--C-:B------:R-:W-:Y:S01]  /*0af0*/  IMAD.WIDE.U32 R54, R41, 0x4, R52.reuse ;  /* 0x0000000429367825 */ /* 0x100fe200078e0034 */
[C---:B------:R-:W-:Y:S01]  /*0b00*/  IADD3 R59, PT, PT, R47.reuse, UR5, RZ ;  /* 0x000000052f3b7c10 */ /* 0x040fe2000fffe0ff */
[----:B------:R0:W3:Y:S04]  /*0b10*/  LDG.E R3, desc[UR8][R56.64] ;  /* 0x0000000838037981 */ /* 0x0000e8000c1e1900 */
[----:B------:R1:W4:Y:S01]  /*0b20*/  LDG.E R48, desc[UR8][R54.64] ;  /* 0x0000000836307981 */ /* 0x000322000c1e1900 */
[----:B------:R-:W-:Y:S01]  /*0b30*/  IADD3 R61, PT, PT, R58, UR5, RZ ;  /* 0x000000053a3d7c10 */ /* 0x000fe2000fffe0ff */
[----:B0-----:R-:W-:-:S04]  /*0b40*/  IMAD.WIDE.U32 R56, R47, 0x4, R52 ;  /* 0x000000042f387825 */ /* 0x001fc800078e0034 */
[--C-:B-1----:R-:W-:Y:S01]  /*0b50*/  IMAD.WIDE.U32 R54, R58, 0x4, R52.reuse ;  /* 0x000000043a367825 */ /* 0x102fe200078e0034 */
[----:B------:R-:W-:Y:S01]  /*0b60*/  IADD3 R58, PT, PT, R61, UR5, RZ ;  /* 0x000000053d3a7c10 */ /* 0x000fe2000fffe0ff */
[----:B------:R-:W5:Y:S04]  /*0b70*/  LDG.E R47, desc[UR8][R56.64] ;  /* 0x00000008382f7981 */ /* 0x000f68000c1e1900 */
[----:B------:R0:W3:Y:S02]  /*0b80*/  LDG.E R41, desc[UR8][R54.64] ;  /* 0x0000000836297981 */ /* 0x0000e4000c1e1900 */
[C---:B0-----:R-:W-:Y:S01]  /*0b90*/  IMAD.WIDE.U32 R54, R59.reuse, 0x4, R52 ;  /* 0x000000043b367825 */ /* 0x041fe200078e0034 */
[----:B------:R-:W-:-:S03]  /*0ba0*/  IADD3 R59, PT, PT, R59, UR5, RZ ;  /* 0x000000053b3b7c10 */ /* 0x000fc6000fffe0ff */
[--C-:B------:R-:W-:Y:S01]  /*0bb0*/  IMAD.WIDE.U32 R56, R61, 0x4, R52.reuse ;  /* 0x000000043d387825 */ /* 0x100fe200078e0034 */
[----:B------:R0:W5:Y:S03]  /*0bc0*/  LDG.E R51, desc[UR8][R54.64] ;  /* 0x0000000836337981 */ /* 0x000166000c1e1900 */
[----:B0-----:R-:W-:-:S04]  /*0bd0*/  IMAD.WIDE.U32 R54, R59, 0x4, R52 ;  /* 0x000000043b367825 */ /* 0x001fc800078e0034 */
[----:B------:R-:W-:Y:S01]  /*0be0*/  IMAD.WIDE.U32 R52, R58, 0x4, R52 ;  /* 0x000000043a347825 */ /* 0x000fe200078e0034 */
[----:B------:R-:W5:Y:S04]  /*0bf0*/  LDG.E R59, desc[UR8][R54.64] ;  /* 0x00000008363b7981 */ /* 0x000f68000c1e1900 */
[----:B------:R-:W5:Y:S04]  /*0c00*/  LDG.E R58, desc[UR8][R56.64] ;  /* 0x00000008383a7981 */ /* 0x000f68000c1e1900 */
[----:B------:R0:W5:Y:S01]  /*0c10*/  LDG.E R57, desc[UR8][R52.64] ;  /* 0x0000000834397981 */ /* 0x000162000c1e1900 */
[----:B------:R-:W1:Y:S01]  /*0c20*/  S2UR UR6, SR_CgaCtaId ;  /* 0x00000000000679c3 */ /* 0x000e620000008800 */
[----:B------:R-:W-:-:S07]  /*0c30*/  UMOV UR5, 0x400 ;  /* 0x0000040000057882 */ /* 0x000fce0000000000 */
[----:B0-----:R-:W0:Y:S01]  /*0c40*/  LDC.64 R52, c[0x0][0x390] ;  /* 0x0000e400ff347b82 */ /* 0x001e220000000a00 */
[----:B-1----:R-:W-:-:S06]  /*0c50*/  ULEA UR10, UR6, UR5, 0x18 ;  /* 0x00000005060a7291 */ /* 0x002fcc000f8ec0ff */
[----:B------:R-:W-:-:S04]  /*0c60*/  LEA R61, R21, UR10, 0x8 ;  /* 0x0000000a153d7c11 */ /* 0x000fc8000f8e40ff */
[----:B------:R-:W-:-:S05]  /*0c70*/  LEA R60, R0, R61, 0x2 ;  /* 0x0000003d003c7211 */ /* 0x000fca00078e10ff */
[----:B----4-:R1:W-:Y:S02]  /*0c80*/  STS [R60+0x800], R48 ;  /* 0x000800303c007388 */ /* 0x0103e40000000800 */
[----:B-1----:R-:W-:-:S05]  /*0c90*/  IADD3 R48, PT, PT, R0, UR4, RZ ;  /* 0x0000000400307c10 */ /* 0x002fca000fffe0ff */
[--C-:B--2---:R-:W-:Y:S01]  /*0ca0*/  IMAD R55, R24, UR7, R48.reuse ;  /* 0x0000000718377c24 */ /* 0x104fe2000f8e0230 */
[----:B---3--:R1:W-:Y:S01]  /*0cb0*/  STS [R60+0x840], R41 ;  /* 0x000840293c007388 */ /* 0x0083e20000000800 */
[----:B------:R-:W-:Y:S02]  /*0cc0*/  IMAD R61, R25, UR7, R48 ;  /* 0x00000007193d7c24 */ /* 0x000fe4000f8e0230 */
[----:B0-----:R-:W-:Y:S01]  /*0cd0*/  IMAD.WIDE.U32 R54, R55, 0x4, R52 ;  /* 0x0000000437367825 */ /* 0x001fe200078e0034 */
[----:B------:R0:W-:Y:S03]  /*0ce0*/  STS [R60], R3 ;  /* 0x000000033c007388 */ /* 0x0001e60000000800 */
[----:B-1----:R-:W-:Y:S01]  /*0cf0*/  IMAD R41, R26, UR7, R48 ;  /* 0x000000071a297c24 */ /* 0x002fe2000f8e0230 */
[----:B0-----:R0:W2:Y:S04]  /*0d00*/  LDG.E R3, desc[UR8][R54.64] ;  /* 0x0000000836037981 */ /* 0x0010a8000c1e1900 */
[----:B-----5:R1:W-:Y:S01]  /*0d10*/  STS [R60+0x80], R51 ;  /* 0x000080333c007388 */ /* 0x0203e20000000800 */
[----:B0-----:R-:W-:-:S03]  /*0d20*/  IMAD.WIDE.U32 R54, R41, 0x4, R52 ;  /* 0x0000000429367825 */ /* 0x001fc600078e0034 */
[----:B------:R0:W-:Y:S01]  /*0d30*/  STS [R60+0x40], R47 ;  /* 0x0000402f3c007388 */ /* 0x0001e20000000800 */
[----:B-1----:R-:W-:-:S03]  /*0d40*/  IMAD R51, R27, UR7, R48 ;  /* 0x000000071b337c24 */ /* 0x002fc6000f8e0230 */
[----:B------:R1:W-:Y:S04]  /*0d50*/  STS [R60+0xc0], R59 ;  /* 0x0000c03b3c007388 */ /* 0x0003e80000000800 */
[----:B0-----:R0:W3:Y:S04]  /*0d60*/  LDG.E R47, desc[UR8][R54.64] ;  /* 0x00000008362f7981 */ /* 0x0010e8000c1e1900 */
[----:B------:R4:W-:Y:S01]  /*0d70*/  STS [R60+0x8c0], R57 ;  /* 0x0008c0393c007388 */ /* 0x0009e20000000800 */
[----:B-1----:R-:W-:Y:S02]  /*0d80*/  IMAD R59, R29, UR7, R48 ;  /* 0x000000071d3b7c24 */ /* 0x002fe4000f8e0230 */
[----:B----4-:R-:W-:-:S04]  /*0d90*/  IMAD.WIDE.U32 R56, R61, 0x4, R52 ;  /* 0x000000043d387825 */ /* 0x010fc800078e0034 */
[----:B------:R-:W-:Y:S01]  /*0da0*/  IMAD R61, R28, UR7, R48 ;  /* 0x000000071c3d7c24 */ /* 0x000fe2000f8e0230 */
[----:B------:R1:W4:Y:S03]  /*0db0*/  LDG.E R41, desc[UR8][R56.64] ;  /* 0x0000000838297981 */ /* 0x000326000c1e1900 */
[----:B0-----:R-:W-:Y:S01]  /*0dc0*/  IMAD.WIDE.U32 R54, R61, 0x4, R52 ;  /* 0x000000043d367825 */ /* 0x001fe200078e0034 */
[----:B------:R0:W-:Y:S03]  /*0dd0*/  STS [R60+0x880], R58 ;  /* 0x0008803a3c007388 */ /* 0x0001e60000000800 */
[----:B------:R-:W-:Y:S02]  /*0de0*/  IMAD R61, R37, UR7, R48 ;  /* 0x00000007253d7c24 */ /* 0x000fe4000f8e0230 */
[----:B-1----:R-:W-:-:S04]  /*0df0*/  IMAD.WIDE.U32 R56, R51, 0x4, R52 ;  /* 0x0000000433387825 */ /* 0x002fc800078e0034 */
[----:B------:R-:W-:Y:S01]  /*0e00*/  IMAD R48, R40, UR7, R48 ;  /* 0x0000000728307c24 */ /* 0x000fe2000f8e0230 */
[----:B------:R1:W5:Y:S04]  /*0e10*/  LDG.E R51, desc[UR8][R56.64] ;  /* 0x0000000838337981 */ /* 0x000368000c1e1900 */
[----:B0-----:R0:W5:Y:S01]  /*0e20*/  LDG.E R58, desc[UR8][R54.64] ;  /* 0x00000008363a7981 */ /* 0x001162000c1e1900 */
[----:B-1----:R-:W-:-:S04]  /*0e30*/  IMAD.WIDE.U32 R56, R59, 0x4, R52 ;  /* 0x000000043b387825 */ /* 0x002fc800078e0034 */
[--C-:B0-----:R-:W-:Y:S01]  /*0e40*/  IMAD.WIDE.U32 R54, R61, 0x4, R52.reuse ;  /* 0x000000043d367825 */ /* 0x101fe200078e0034 */
[----:B------:R-:W5:Y:S03]  /*0e50*/  LDG.E R59, desc[UR8][R56.64] ;  /* 0x00000008383b7981 */ /* 0x000f66000c1e1900 */
[----:B------:R-:W-:Y:S01]  /*0e60*/  IMAD.WIDE.U32 R52, R48, 0x4, R52 ;  /* 0x0000000430347825 */ /* 0x000fe200078e0034 */
[----:B------:R-:W5:Y:S05]  /*0e70*/  LDG.E R61, desc[UR8][R54.64] ;  /* 0x00000008363d7981 */ /* 0x000f6a000c1e1900 */
[----:B------:R-:W5:Y:S01]  /*0e80*/  LDG.E R53, desc[UR8][R52.64] ;  /* 0x0000000834357981 */ /* 0x000f62000c1e1900 */
[----:B------:R-:W-:-:S04]  /*0e90*/  UIADD3 UR5, UPT, UPT, UR5, 0x1000, URZ ;  /* 0x0000100005057890 */ /* 0x000fc8000fffe0ff */
[----:B------:R-:W-:Y:S01]  /*0ea0*/  ULEA UR5, UR6, UR5, 0x18 ;  /* 0x0000000506057291 */ /* 0x000fe2000f8ec0ff */
[----:B------:R-:W0:Y:S05]  /*0eb0*/  LDCU UR6, c[0x0][0x3d4] ;  /* 0x00007a80ff0677ac */ /* 0x000e2a0008000800 */
[----:B------:R-:W-:-:S04]  /*0ec0*/  LEA R48, R0, UR5, 0x8 ;  /* 0x0000000500307c11 */ /* 0x000fc8000f8e40ff */
[----:B------:R-:W-:Y:S01]  /*0ed0*/  LEA R48, R21, R48, 0x2 ;  /* 0x0000003015307211 */ /* 0x000fe200078e10ff */
[----:B------:R-:W-:-:S04]  /*0ee0*/  UIADD3 UR4, UPT, UPT, UR4, 0x10, URZ ;  /* 0x0000001004047890 */ /* 0x000fc8000fffe0ff */
[----:B0-----:R-:W-:Y:S01]  /*0ef0*/  UISETP.GE.AND UP1, UPT, UR4, UR6, UPT ;  /* 0x000000060400728c */ /* 0x001fe2000bf26270 */
[----:B--2---:R0:W-:Y:S04]  /*0f00*/  STS [R48], R3 ;  /* 0x0000000330007388 */ /* 0x0041e80000000800 */
[----:B---3--:R1:W-:Y:S01]  /*0f10*/  STS [R48+0x40], R47 ;  /* 0x0000402f30007388 */ /* 0x0083e20000000800 */
[----:B0-----:R-:W-:-:S03]  /*0f20*/  LEA R3, R21, UR5, 0x2 ;  /* 0x0000000515037c11 */ /* 0x001fc6000f8e10ff */
[----:B----4-:R1:W-:Y:S04]  /*0f30*/  STS [R48+0x20], R41 ;  /* 0x0000202930007388 */ /* 0x0103e80000000800 */
[----:B-----5:R1:W-:Y:S04]  /*0f40*/  STS [R48+0x60], R51 ;  /* 0x0000603330007388 */ /* 0x0203e80000000800 */
[----:B------:R1:W-:Y:S04]  /*0f50*/  STS [R48+0x80], R58 ;  /* 0x0000803a30007388 */ /* 0x0003e80000000800 */
[----:B------:R1:W-:Y:S04]  /*0f60*/  STS [R48+0xa0], R59 ;  /* 0x0000a03b30007388 */ /* 0x0003e80000000800 */
[----:B------:R1:W-:Y:S04]  /*0f70*/  STS [R48+0xc0], R61 ;  /* 0x0000c03d30007388 */ /* 0x0003e80000000800 */
[----:B------:R1:W-:Y:S01]  /*0f80*/  STS [R48+0xe0], R53 ;  /* 0x0000e03530007388 */ /* 0x0003e20000000800 */
[----:B------:R-:W-:Y:S01]  /*0f90*/  IADD3 R3, PT, PT, R3, 0x100, RZ ;  /* 0x0000010003037810 */ /* 0x000fe20007ffe0ff */
[----:B------:R-:W-:Y:S01]  /*0fa0*/  UMOV UR5, 0x100 ;  /* 0x0000010000057882 */ /* 0x000fe20000000000 */
[----:B------:R-:W-:Y:S06]  /*0fb0*/  BAR.SYNC.DEFER_BLOCKING 0x0 ;  /* 0x0000000000007b1d */ /* 0x000fec0000010000 */
.L_x_47:
[----:B------:R-:W-:Y:S04]  /*0fc0*/  LDS R55, [R3+-0x100] ;  /* 0xffff000003377984 */ /* 0x000fe80000000800 */
[----:B------:R-:W0:Y:S04]  /*0fd0*/  LDS R57, [R39+UR5+-0x100] ;  /* 0xffff000527397984 */ /* 0x000e280008000800 */
[----:B------:R-:W2:Y:S04]  /*0fe0*/  LDS R54, [R3+-0xe0] ;  /* 0xffff200003367984 */ /* 0x000ea80000000800 */
[----:B-1----:R-:W1:Y:S04]  /*0ff0*/  LDS R53, [R3+-0xc0] ;  /* 0xffff400003357984 */ /* 0x002e680000000800 */
[----:B------:R-:W3:Y:S04]  /*1000*/  LDS R48, [R3+-0xa0] ;  /* 0xffff600003307984 */ /* 0x000ee80000000800 */
[----:B------:R-:W4:Y:S04]  /*1010*/  LDS R47, [R3+-0x80] ;  /* 0xffff8000032f7984 */ /* 0x000f280000000800 */
[----:B------:R-:W5:Y:S04]  /*1020*/  LDS R52, [R3+-0x60] ;  /* 0xffffa00003347984 */ /* 0x000f680000000800 */
[----:B------:R-:W5:Y:S04]  /*1030*/  LDS R51, [R3+-0x40] ;  /* 0xffffc00003337984 */ /* 0x000f680000000800 */
[----:B------:R-:W5:Y:S04]  /*1040*/  LDS R41, [R3+-0x20] ;  /* 0xffffe00003297984 */ /* 0x000f680000000800 */
[----:B------:R-:W5:Y:S04]  /*1050*/  LDS R58, [R39+UR5+-0xc0] ;  /* 0xffff4005273a7984 */ /* 0x000f680008000800 */
[----:B------:R-:W5:Y:S01]  /*1060*/  LDS R56, [R39+UR5+-0x80] ;  /* 0xffff800527387984 */ /* 0x000f620008000800 */
[----:B0-----:R-:W-:-:S03]  /*1070*/  FFMA R20, R55, R57, R20 ;  /* 0x0000003937147223 */ /* 0x001fc60000000014 */
[----:B------:R-:W-:Y:S01]  /*1080*/  LDS R59, [R39+UR5] ;  /* 0x00000005273b7984 */ /* 0x000fe20008000800 */
[-C--:B--2---:R-:W-:Y:S01]  /*1090*/  FFMA R19, R54, R57.reuse, R19 ;  /* 0x0000003936137223 */ /* 0x084fe20000000013 */
[-C--:B-1----:R-:W-:Y:S01]  /*10a0*/  FFMA R18, R53, R57.reuse, R18 ;  /* 0x0000003935127223 */ /* 0x082fe20000000012 */
[-C--:B---3--:R-:W-:Y:S01]  /*10b0*/  FFMA R17, R48, R57.reuse, R17 ;  /* 0x0000003930117223 */ /* 0x088fe20000000011 */
[-C--:B----4-:R-:W-:Y:S01]  /*10c0*/  FFMA R16, R47, R57.reuse, R16 ;  /* 0x000000392f107223 */ /* 0x090fe20000000010 */
[-C--:B-----5:R-:W-:Y:S01]  /*10d0*/  FFMA R15, R52, R57.reuse, R15 ;  /* 0x00000039340f7223 */ /* 0x0a0fe2000000000f */
[-C--:B------:R-:W-:Y:S01]  /*10e0*/  FFMA R14, R51, R57.reuse, R14 ;  /* 0x00000039330e7223 */ /* 0x080fe2000000000e */
[----:B------:R-:W-:Y:S02]  /*10f0*/  FFMA R13, R41, R57, R13 ;  /* 0x00000039290d7223 */ /* 0x000fe4000000000d */
[----:B------:R-:W0:Y:S01]  /*1100*/  LDS R57, [R39+UR5+-0x40] ;  /* 0xffffc00527397984 */ /* 0x000e220008000800 */
[-C--:B------:R-:W-:Y:S01]  /*1110*/  FFMA R12, R55, R58.reuse, R12 ;  /* 0x0000003a370c7223 */ /* 0x080fe2000000000c */
[-C--:B------:R-:W-:Y:S01]  /*1120*/  FFMA R11, R54, R58.reuse, R11 ;  /* 0x0000003a360b7223 */ /* 0x080fe2000000000b */
[-C--:B------:R-:W-:Y:S01]  /*1130*/  FFMA R10, R53, R58.reuse, R10 ;  /* 0x0000003a350a7223 */ /* 0x080fe2000000000a */
[-C--:B------:R-:W-:Y:S01]  /*1140*/  FFMA R9, R48, R58.reuse, R9 ;  /* 0x0000003a30097223 */ /* 0x080fe20000000009 */
[-C--:B------:R-:W-:Y:S01]  /*1150*/  FFMA R8, R47, R58.reuse, R8 ;  /* 0x0000003a2f087223 */ /* 0x080fe20000000008 */
[-C--:B------:R-:W-:Y:S01]  /*1160*/  FFMA R7, R52, R58.reuse, R7 ;  /* 0x0000003a34077223 */ /* 0x080fe20000000007 */
[-C--:B------:R-:W-:Y:S01]  /*1170*/  FFMA R6, R51, R58.reuse, R6 ;  /* 0x0000003a33067223 */ /* 0x080fe20000000006 */
[----:B------:R-:W-:Y:S01]  /*1180*/  FFMA R5, R41, R58, R5 ;  /* 0x0000003a29057223 */ /* 0x000fe20000000005 */
        /* <DEDUP_REMOVED lines=8> */
[----:B------:R-:W-:Y:S04]  /*1210*/  LDS R58, [R39+UR5+0x40] ;  /* 0x00004005273a7984 */ /* 0x000fe80008000800 */
        /* <DEDUP_REMOVED lines=9> */
[----:B------:R-:W0:Y:S04]  /*12b0*/  LDS R47, [R3] ;  /* 0x00000000032f7984 */ /* 0x000e280000000800 */
[----:B------:R-:W2:Y:S04]  /*12c0*/  LDS R48, [R3+0x20] ;  /* 0x0000200003307984 */ /* 0x000ea80000000800 */
[----:B------:R-:W3:Y:S04]  /*12d0*/  LDS R51, [R3+0x40] ;  /* 0x0000400003337984 */ /* 0x000ee80000000800 */
[----:B------:R-:W4:Y:S01]  /*12e0*/  LDS R52, [R3+0x60] ;  /* 0x0000600003347984 */ /* 0x000f220000000800 */
[C---:B-1----:R-:W-:Y:S01]  /*12f0*/  FFMA R13, R56.reuse, R59, R13 ;  /* 0x0000003b380d7223 */ /* 0x042fe2000000000d */
[----:B------:R-:W-:-:S02]  /*1300*/  FFMA R5, R56, R58, R5 ;  /* 0x0000003a38057223 */ /* 0x000fc40000000005 */
[----:B------:R-:W1:Y:S04]  /*1310*/  LDS R53, [R3+0x80] ;  /* 0x0000800003357984 */ /* 0x000e680000000800 */
[----:B------:R-:W5:Y:S04]  /*1320*/  LDS R54, [R3+0xa0] ;  /* 0x0000a00003367984 */ /* 0x000f680000000800 */
[----:B------:R0:W5:Y:S04]  /*1330*/  LDS R55, [R3+0xc0] ;  /* 0x0000c00003377984 */ /* 0x0001680000000800 */
[----:B------:R-:W5:Y:S04]  /*1340*/  LDS R57, [R39+UR5+0x80] ;  /* 0x0000800527397984 */ /* 0x000f680008000800 */
[----:B------:R-:W5:Y:S01]  /*1350*/  LDS R41, [R39+UR5+0xc0] ;  /* 0x0000c00527297984 */ /* 0x000f620008000800 */
[----:B------:R-:W-:Y:S01]  /*1360*/  UIADD3 UR5, UPT, UPT, UR5, 0x200, URZ ;  /* 0x0000020005057890 */ /* 0x000fe2000fffe0ff */
[----:B0-----:R-:W-:-:S03]  /*1370*/  IADD3 R3, PT, PT, R3, 0x200, RZ ;  /* 0x0000020003037810 */ /* 0x001fc60007ffe0ff */
[----:B------:R-:W-:Y:S01]  /*1380*/  UISETP.NE.AND UP0, UPT, UR5, 0x1100, UPT ;  /* 0x000011000500788c */ /* 0x000fe2000bf05270 */
[CC--:B------:R-:W-:Y:S01]  /*1390*/  FFMA R20, R47.reuse, R59.reuse, R20 ;  /* 0x0000003b2f147223 */ /* 0x0c0fe20000000014 */
[-C--:B------:R-:W-:Y:S01]  /*13a0*/  FFMA R12, R47, R58.reuse, R12 ;  /* 0x0000003a2f0c7223 */ /* 0x080fe2000000000c */
[CC--:B--2---:R-:W-:Y:S01]  /*13b0*/  FFMA R19, R48.reuse, R59.reuse, R19 ;  /* 0x0000003b30137223 */ /* 0x0c4fe20000000013 */
[-C--:B------:R-:W-:Y:S01]  /*13c0*/  FFMA R11, R48, R58.reuse, R11 ;  /* 0x0000003a300b7223 */ /* 0x080fe2000000000b */
[CC--:B---3--:R-:W-:Y:S01]  /*13d0*/  FFMA R18, R51.reuse, R59.reuse, R18 ;  /* 0x0000003b33127223 */ /* 0x0c8fe20000000012 */
[-C--:B------:R-:W-:Y:S01]  /*13e0*/  FFMA R10, R51, R58.reuse, R10 ;  /* 0x0000003a330a7223 */ /* 0x080fe2000000000a */
[CC--:B----4-:R-:W-:Y:S01]  /*13f0*/  FFMA R17, R52.reuse, R59.reuse, R17 ;  /* 0x0000003b34117223 */ /* 0x0d0fe20000000011 */
[-C--:B------:R-:W-:Y:S01]  /*1400*/  FFMA R9, R52, R58.reuse, R9 ;  /* 0x0000003a34097223 */ /* 0x080fe20000000009 */
[CC--:B-1----:R-:W-:Y:S01]  /*1410*/  FFMA R16, R53.reuse, R59.reuse, R16 ;  /* 0x0000003b35107223 */ /* 0x0c2fe20000000010 */
[-C--:B------:R-:W-:Y:S01]  /*1420*/  FFMA R8, R53, R58.reuse, R8 ;  /* 0x0000003a35087223 */ /* 0x080fe20000000008 */
[CC--:B-----5:R-:W-:Y:S01]  /*1430*/  FFMA R15, R54.reuse, R59.reuse, R15 ;  /* 0x0000003b360f7223 */ /* 0x0e0fe2000000000f */
[-C--:B------:R-:W-:Y:S01]  /*1440*/  FFMA R7, R54, R58.reuse, R7 ;  /* 0x0000003a36077223 */ /* 0x080fe20000000007 */
[C---:B------:R-:W-:Y:S01]  /*1450*/  FFMA R14, R55.reuse, R59, R14 ;  /* 0x0000003b370e7223 */ /* 0x040fe2000000000e */
        /* <DEDUP_REMOVED lines=17> */
[----:B------:R-:W-:Y:S06]  /*1570*/  BRA.U UP0, `(.L_x_47) ;  /* 0xfffffff900907547 */ /* 0x000fec000b83ffff */
[----:B------:R-:W-:Y:S06]  /*1580*/  BAR.SYNC.DEFER_BLOCKING 0x0 ;  /* 0x0000000000007b1d */ /* 0x000fec0000010000 */
[----:B------:R-:W-:Y:S05]  /*1590*/  BRA.U !UP1, `(.L_x_48) ;  /* 0xfffffff5092c7547 */ /* 0x000fea000b83ffff */
.L_x_46:
[----:B------:R-:W0:Y:S01]  /*15a0*/  LDC.64 R40, c[0x0][0x380] ;  /* 0x0000e000ff287b82 */ /* 0x000e220000000a00 */
        /* <DEDUP_REMOVED lines=40> */
[----:B------:R-:W-:Y:S03]  /*1830*/  STG.E desc[UR8][R52.64], R35 ;  /* 0x0000002334007986 */ /* 0x000fe6000c101908 */
        /* <DEDUP_REMOVED lines=9> */
[C---:B------:R-:W-:Y:S01]  /*18d0*/  IMAD.WIDE R38, R0.reuse, 0x4, R24 ;  /* 0x0000000400267825 */ /* 0x040fe200078e0218 */
[----:B------:R-:W-:Y:S03]  /*18e0*/  STG.E desc[UR8][R36.64], R46 ;  /* 0x0000002e24007986 */ /* 0x000fe6000c101908 */
[C---:B0-----:R-:W-:Y:S01]  /*18f0*/  IMAD.WIDE R16, R0.reuse, 0x4, R28 ;  /* 0x0000000400107825 */ /* 0x041fe200078e021c */
[----:B------:R-:W-:Y:S03]  /*1900*/  STG.E desc[UR8][R18.64], R15 ;  /* 0x0000000f12007986 */ /* 0x000fe6000c101908 */
[C---:B------:R-:W-:Y:S01]  /*1910*/  IMAD.WIDE R40, R0.reuse, 0x4, R22 ;  /* 0x0000000400287825 */ /* 0x040fe200078e0216 */
[----:B------:R-:W-:Y:S03]  /*1920*/  STG.E desc[UR8][R10.64], R7 ;  /* 0x000000070a007986 */ /* 0x000fe6000c101908 */
[C---:B------:R-:W-:Y:S01]  /*1930*/  IMAD.WIDE R20, R0.reuse, 0x4, R38 ;  /* 0x0000000400147825 */ /* 0x040fe200078e0226 */
[----:B------:R-:W-:Y:S03]  /*1940*/  STG.E desc[UR8][R28.64], R33 ;  /* 0x000000211c007986 */ /* 0x000fe6000c101908 */
[----:B-1----:R-:W-:Y:S01]  /*1950*/  IMAD.WIDE R8, R0, 0x4, R40 ;  /* 0x0000000400087825 */ /* 0x002fe200078e0228 */
        /* <DEDUP_REMOVED lines=10> */
.L_x_49:
        /* <DEDUP_REMOVED lines=16> */
.L_x_53:


//--------------------- .nv.shared._Z11kernel__4_1PfS_S_iiiiiiiiiiiiiiii --------------------------
	.section	.nv.shared._Z11kernel__4_1PfS_S_iiiiiiiiiiiiiiii,"aw",@nobits
	.sectionflags	@""
	.align	4
.nv.shared._Z11kernel__4_1PfS_S_iiiiiiiiiiiiiiii:
	.zero		9216


//--------------------- .nv.shared.reserved.0     --------------------------
	.section	.nv.shared.reserved.0,"aw",@nobits
	.weak		__nv_reservedSMEM_offset_0_alias
	.size		__nv_reservedSMEM_offset_0_alias, 0, 64
	.other		__nv_reservedSMEM_offset_0_alias,@"STO_CUDA_RESERVED_SHARED STV_DEFAULT"
__nv_reservedSMEM_offset_0_alias:
	.zero		0
	.zero		64


//--------------------- .nv.shared._Z11kernel__3_1PfS_S_iiiiiiiiiiiiiiii --------------------------
	.section	.nv.shared._Z11kernel__3_1PfS_S_iiiiiiiiiiiiiiii,"aw",@nobits
	.sectionflags	@""
	.align	4
.nv.shared._Z11kernel__3_1PfS_S_iiiiiiiiiiiiiiii:
	.zero		9216


//--------------------- .nv.shared._Z11kernel__2_1PfS_S_iiiiiiiiiiiiiiii --------------------------
	.section	.nv.shared._Z11kernel__2_1PfS_S_iiiiiiiiiiiiiiii,"aw",@nobits
	.sectionflags	@""
	.align	4
.nv.shared._Z11kernel__2_1PfS_S_iiiiiiiiiiiiiiii:
	.zero		9216


//--------------------- .nv.shared._Z11kernel__1_1PfS_S_iiiiiiiiiiiiiiii --------------------------
	.section	.nv.shared._Z11kernel__1_1PfS_S_iiiiiiiiiiiiiiii,"aw",@nobits
	.sectionflags	@""
	.align	4
.nv.shared._Z11kernel__1_1PfS_S_iiiiiiiiiiiiiiii:
	.zero		9216


//--------------------- .nv.constant0._Z11kernel__4_1PfS_S_iiiiiiiiiiiiiiii --------------------------
	.section	.nv.constant0._Z11kernel__4_1PfS_S_iiiiiiiiiiiiiiii,"a",@progbits
	.sectionflags	@""
	.align	4
.nv.constant0._Z11kernel__4_1PfS_S_iiiiiiiiiiiiiiii:
	.zero		984


//--------------------- .nv.constant0._Z11kernel__3_1PfS_S_iiiiiiiiiiiiiiii --------------------------
	.section	.nv.constant0._Z11kernel__3_1PfS_S_iiiiiiiiiiiiiiii,"a",@progbits
	.sectionflags	@""
	.align	4
.nv.constant0._Z11kernel__3_1PfS_S_iiiiiiiiiiiiiiii:
	.zero		984


//--------------------- .nv.constant0._Z11kernel__2_1PfS_S_iiiiiiiiiiiiiiii --------------------------
	.section	.nv.constant0._Z11kernel__2_1PfS_S_iiiiiiiiiiiiiiii,"a",@progbits
	.sectionflags	@""
	.align	4
.nv.constant0._Z11kernel__2_1PfS_S_iiiiiiiiiiiiiiii:
	.zero		984


//--------------------- .nv.constant0._Z11kernel__1_1PfS_S_iiiiiiiiiiiiiiii --------------------------
	.section	.nv.constant0._Z11kernel__1_1PfS_S_iiiiiiiiiiiiiiii,"a",@progbits
	.sectionflags	@""
	.align	4
.nv.constant0._Z11kernel__1_1PfS_S_iiiiiiiiiiiiiiii:
	.zero		984


//--------------------- SYMBOLS --------------------------

	.type		.nv.reservedSmem.offset0,@object
	.size		.nv.reservedSmem.offset0,0x4
	.type		.nv.reservedSmem.cap,@object
	.size		.nv.reservedSmem.cap,0x4
